//
// Generated by NVIDIA NVVM Compiler
//
// Compiler Build ID: CL-36424714
// Cuda compilation tools, release 13.0, V13.0.88
// Based on NVVM 20.0.0
//

.version 9.0
.target sm_100
.address_size 64

	// .globl	_Z22flash_attention_kernelPKfS0_S0_iiiiiifPfS1_S1_
.extern .shared .align 16 .b8 sram[];

.visible .entry _Z22flash_attention_kernelPKfS0_S0_iiiiiifPfS1_S1_(
	.param .u64 .ptr .align 1 _Z22flash_attention_kernelPKfS0_S0_iiiiiifPfS1_S1__param_0,
	.param .u64 .ptr .align 1 _Z22flash_attention_kernelPKfS0_S0_iiiiiifPfS1_S1__param_1,
	.param .u64 .ptr .align 1 _Z22flash_attention_kernelPKfS0_S0_iiiiiifPfS1_S1__param_2,
	.param .u32 _Z22flash_attention_kernelPKfS0_S0_iiiiiifPfS1_S1__param_3,
	.param .u32 _Z22flash_attention_kernelPKfS0_S0_iiiiiifPfS1_S1__param_4,
	.param .u32 _Z22flash_attention_kernelPKfS0_S0_iiiiiifPfS1_S1__param_5,
	.param .u32 _Z22flash_attention_kernelPKfS0_S0_iiiiiifPfS1_S1__param_6,
	.param .u32 _Z22flash_attention_kernelPKfS0_S0_iiiiiifPfS1_S1__param_7,
	.param .u32 _Z22flash_attention_kernelPKfS0_S0_iiiiiifPfS1_S1__param_8,
	.param .f32 _Z22flash_attention_kernelPKfS0_S0_iiiiiifPfS1_S1__param_9,
	.param .u64 .ptr .align 1 _Z22flash_attention_kernelPKfS0_S0_iiiiiifPfS1_S1__param_10,
	.param .u64 .ptr .align 1 _Z22flash_attention_kernelPKfS0_S0_iiiiiifPfS1_S1__param_11,
	.param .u64 .ptr .align 1 _Z22flash_attention_kernelPKfS0_S0_iiiiiifPfS1_S1__param_12
)
{
	.reg .pred 	%p<71>;
	.reg .b32 	%r<331>;
	.reg .b32 	%f<447>;
	.reg .b64 	%rd<48>;

	ld.param.u64 	%rd11, [_Z22flash_attention_kernelPKfS0_S0_iiiiiifPfS1_S1__param_0];
	ld.param.u64 	%rd12, [_Z22flash_attention_kernelPKfS0_S0_iiiiiifPfS1_S1__param_1];
	ld.param.u64 	%rd13, [_Z22flash_attention_kernelPKfS0_S0_iiiiiifPfS1_S1__param_2];
	ld.param.u32 	%r86, [_Z22flash_attention_kernelPKfS0_S0_iiiiiifPfS1_S1__param_4];
	ld.param.u32 	%r87, [_Z22flash_attention_kernelPKfS0_S0_iiiiiifPfS1_S1__param_5];
	ld.param.u32 	%r88, [_Z22flash_attention_kernelPKfS0_S0_iiiiiifPfS1_S1__param_7];
	ld.param.u64 	%rd14, [_Z22flash_attention_kernelPKfS0_S0_iiiiiifPfS1_S1__param_12];
	cvta.to.global.u64 	%rd1, %rd13;
	cvta.to.global.u64 	%rd2, %rd12;
	cvta.to.global.u64 	%rd3, %rd11;
	cvta.to.global.u64 	%rd4, %rd14;
	setp.lt.s32 	%p2, %r87, 1;
	@%p2 bra 	$L__BB0_92;
	ld.param.u64 	%rd47, [_Z22flash_attention_kernelPKfS0_S0_iiiiiifPfS1_S1__param_11];
	ld.param.u64 	%rd46, [_Z22flash_attention_kernelPKfS0_S0_iiiiiifPfS1_S1__param_10];
	ld.param.f32 	%f414, [_Z22flash_attention_kernelPKfS0_S0_iiiiiifPfS1_S1__param_9];
	ld.param.u32 	%r296, [_Z22flash_attention_kernelPKfS0_S0_iiiiiifPfS1_S1__param_8];
	ld.param.u32 	%r294, [_Z22flash_attention_kernelPKfS0_S0_iiiiiifPfS1_S1__param_3];
	mov.u32 	%r91, %ctaid.x;
	mul.lo.s32 	%r92, %r294, %r91;
	mul.lo.s32 	%r93, %r296, %r86;
	shl.b32 	%r94, %r93, 2;
	mov.u32 	%r95, sram;
	add.s32 	%r1, %r95, %r94;
	mul.lo.s32 	%r96, %r88, %r86;
	shl.b32 	%r97, %r96, 2;
	add.s32 	%r2, %r1, %r97;
	add.s32 	%r3, %r2, %r97;
	mov.u32 	%r98, %tid.x;
	mov.u32 	%r99, %ctaid.y;
	cvta.to.global.u64 	%rd15, %rd47;
	cvta.to.global.u64 	%rd16, %rd46;
	setp.lt.s32 	%p3, %r98, %r88;
	setp.gt.s32 	%p4, %r86, 0;
	and.pred  	%p1, %p3, %p4;
	mul.lo.s32 	%r4, %r86, %r98;
	mad.lo.s32 	%r5, %r92, %r86, %r4;
	mad.lo.s32 	%r6, %r93, %r99, %r5;
	mul.lo.s32 	%r7, %r88, %r98;
	add.s32 	%r100, %r92, %r98;
	mad.lo.s32 	%r101, %r296, %r99, %r100;
	mul.wide.s32 	%rd17, %r101, 4;
	add.s64 	%rd5, %rd15, %rd17;
	add.s64 	%rd6, %rd16, %rd17;
	add.s32 	%r8, %r86, -1;
	and.b32  	%r9, %r86, 7;
	and.b32  	%r10, %r86, 3;
	and.b32  	%r11, %r86, 15;
	and.b32  	%r12, %r88, 7;
	and.b32  	%r13, %r88, 3;
	and.b32  	%r14, %r86, 2147483640;
	mul.f32 	%f1, %f414, 0f00000000;
	and.b32  	%r15, %r88, 2147483640;
	shl.b32 	%r102, %r98, 2;
	shl.b32 	%r103, %r296, 2;
	add.s32 	%r104, %r102, %r103;
	shl.b32 	%r105, %r88, 2;
	add.s32 	%r106, %r104, %r105;
	mad.lo.s32 	%r107, %r86, %r106, %r95;
	add.s32 	%r16, %r107, 16;
	mov.b32 	%r298, 0;
	not.pred 	%p5, %p1;
$L__BB0_2:
	@%p5 bra 	$L__BB0_14;
	setp.lt.u32 	%p6, %r8, 7;
	mul.lo.s32 	%r109, %r88, %r86;
	mad.lo.s32 	%r301, %r298, %r109, %r5;
	mov.b32 	%r304, 0;
	@%p6 bra 	$L__BB0_6;
	ld.param.u32 	%r297, [_Z22flash_attention_kernelPKfS0_S0_iiiiiifPfS1_S1__param_8];
	mov.u32 	%r110, %tid.x;
	shl.b32 	%r111, %r110, 2;
	shl.b32 	%r112, %r297, 2;
	add.s32 	%r113, %r111, %r112;
	mov.u32 	%r114, sram;
	mad.lo.s32 	%r115, %r86, %r113, %r114;
	add.s32 	%r300, %r115, 16;
	and.b32  	%r116, %r86, 2147483640;
	neg.s32 	%r302, %r116;
	mov.u32 	%r299, %r16;
$L__BB0_5:
	.pragma "nounroll";
	mul.wide.s32 	%rd18, %r301, 4;
	add.s64 	%rd19, %rd2, %rd18;
	add.s64 	%rd20, %rd1, %rd18;
	ld.global.f32 	%f57, [%rd19];
	st.shared.f32 	[%r300+-16], %f57;
	ld.global.f32 	%f58, [%rd20];
	st.shared.f32 	[%r299+-16], %f58;
	ld.global.f32 	%f59, [%rd19+4];
	st.shared.f32 	[%r300+-12], %f59;
	ld.global.f32 	%f60, [%rd20+4];
	st.shared.f32 	[%r299+-12], %f60;
	ld.global.f32 	%f61, [%rd19+8];
	st.shared.f32 	[%r300+-8], %f61;
	ld.global.f32 	%f62, [%rd20+8];
	st.shared.f32 	[%r299+-8], %f62;
	ld.global.f32 	%f63, [%rd19+12];
	st.shared.f32 	[%r300+-4], %f63;
	ld.global.f32 	%f64, [%rd20+12];
	st.shared.f32 	[%r299+-4], %f64;
	ld.global.f32 	%f65, [%rd19+16];
	st.shared.f32 	[%r300], %f65;
	ld.global.f32 	%f66, [%rd20+16];
	st.shared.f32 	[%r299], %f66;
	ld.global.f32 	%f67, [%rd19+20];
	st.shared.f32 	[%r300+4], %f67;
	ld.global.f32 	%f68, [%rd20+20];
	st.shared.f32 	[%r299+4], %f68;
	ld.global.f32 	%f69, [%rd19+24];
	st.shared.f32 	[%r300+8], %f69;
	ld.global.f32 	%f70, [%rd20+24];
	st.shared.f32 	[%r299+8], %f70;
	ld.global.f32 	%f71, [%rd19+28];
	st.shared.f32 	[%r300+12], %f71;
	ld.global.f32 	%f72, [%rd20+28];
	st.shared.f32 	[%r299+12], %f72;
	add.s32 	%r302, %r302, 8;
	add.s32 	%r301, %r301, 8;
	add.s32 	%r300, %r300, 32;
	add.s32 	%r299, %r299, 32;
	setp.ne.s32 	%p7, %r302, 0;
	mov.u32 	%r304, %r14;
	@%p7 bra 	$L__BB0_5;
$L__BB0_6:
	setp.eq.s32 	%p8, %r9, 0;
	@%p8 bra 	$L__BB0_14;
	mul.lo.s32 	%r30, %r88, %r86;
	add.s32 	%r117, %r9, -1;
	setp.lt.u32 	%p9, %r117, 3;
	@%p9 bra 	$L__BB0_9;
	mad.lo.s32 	%r118, %r298, %r30, %r5;
	add.s32 	%r119, %r118, %r304;
	mul.wide.s32 	%rd21, %r119, 4;
	add.s64 	%rd22, %rd2, %rd21;
	ld.global.f32 	%f73, [%rd22];
	add.s32 	%r120, %r304, %r4;
	shl.b32 	%r121, %r120, 2;
	add.s32 	%r122, %r1, %r121;
	st.shared.f32 	[%r122], %f73;
	add.s64 	%rd23, %rd1, %rd21;
	ld.global.f32 	%f74, [%rd23];
	add.s32 	%r123, %r2, %r121;
	st.shared.f32 	[%r123], %f74;
	ld.global.f32 	%f75, [%rd22+4];
	st.shared.f32 	[%r122+4], %f75;
	ld.global.f32 	%f76, [%rd23+4];
	st.shared.f32 	[%r123+4], %f76;
	ld.global.f32 	%f77, [%rd22+8];
	st.shared.f32 	[%r122+8], %f77;
	ld.global.f32 	%f78, [%rd23+8];
	st.shared.f32 	[%r123+8], %f78;
	ld.global.f32 	%f79, [%rd22+12];
	st.shared.f32 	[%r122+12], %f79;
	ld.global.f32 	%f80, [%rd23+12];
	st.shared.f32 	[%r123+12], %f80;
	add.s32 	%r304, %r304, 4;
$L__BB0_9:
	setp.eq.s32 	%p10, %r10, 0;
	@%p10 bra 	$L__BB0_14;
	setp.eq.s32 	%p11, %r10, 1;
	@%p11 bra 	$L__BB0_12;
	mad.lo.s32 	%r124, %r298, %r30, %r5;
	add.s32 	%r125, %r124, %r304;
	mul.wide.s32 	%rd24, %r125, 4;
	add.s64 	%rd25, %rd2, %rd24;
	ld.global.f32 	%f81, [%rd25];
	add.s32 	%r126, %r304, %r4;
	shl.b32 	%r127, %r126, 2;
	add.s32 	%r128, %r1, %r127;
	st.shared.f32 	[%r128], %f81;
	add.s64 	%rd26, %rd1, %rd24;
	ld.global.f32 	%f82, [%rd26];
	add.s32 	%r129, %r2, %r127;
	st.shared.f32 	[%r129], %f82;
	ld.global.f32 	%f83, [%rd25+4];
	st.shared.f32 	[%r128+4], %f83;
	ld.global.f32 	%f84, [%rd26+4];
	st.shared.f32 	[%r129+4], %f84;
	add.s32 	%r304, %r304, 2;
$L__BB0_12:
	and.b32  	%r130, %r86, 1;
	setp.eq.b32 	%p12, %r130, 1;
	not.pred 	%p13, %p12;
	@%p13 bra 	$L__BB0_14;
	mad.lo.s32 	%r131, %r298, %r30, %r5;
	add.s32 	%r132, %r131, %r304;
	mul.wide.s32 	%rd27, %r132, 4;
	add.s64 	%rd28, %rd2, %rd27;
	ld.global.f32 	%f85, [%rd28];
	add.s32 	%r133, %r304, %r4;
	shl.b32 	%r134, %r133, 2;
	add.s32 	%r135, %r1, %r134;
	st.shared.f32 	[%r135], %f85;
	add.s64 	%rd29, %rd1, %rd27;
	ld.global.f32 	%f86, [%rd29];
	add.s32 	%r136, %r2, %r134;
	st.shared.f32 	[%r136], %f86;
$L__BB0_14:
	setp.lt.s32 	%p14, %r86, 1;
	bar.sync 	0;
	@%p14 bra 	$L__BB0_28;
	setp.lt.u32 	%p15, %r8, 15;
	mov.b32 	%r307, 0;
	@%p15 bra 	$L__BB0_18;
	mov.b32 	%r314, 0;
$L__BB0_17:
	.pragma "nounroll";
	add.s32 	%r139, %r6, %r314;
	mul.wide.s32 	%rd30, %r139, 4;
	add.s64 	%rd31, %rd3, %rd30;
	ld.global.f32 	%f87, [%rd31];
	add.s32 	%r140, %r314, %r4;
	shl.b32 	%r141, %r140, 2;
	mov.u32 	%r142, sram;
	add.s32 	%r143, %r142, %r141;
	st.shared.f32 	[%r143], %f87;
	ld.global.f32 	%f88, [%rd31+4];
	st.shared.f32 	[%r143+4], %f88;
	ld.global.f32 	%f89, [%rd31+8];
	st.shared.f32 	[%r143+8], %f89;
	ld.global.f32 	%f90, [%rd31+12];
	st.shared.f32 	[%r143+12], %f90;
	ld.global.f32 	%f91, [%rd31+16];
	st.shared.f32 	[%r143+16], %f91;
	ld.global.f32 	%f92, [%rd31+20];
	st.shared.f32 	[%r143+20], %f92;
	ld.global.f32 	%f93, [%rd31+24];
	st.shared.f32 	[%r143+24], %f93;
	ld.global.f32 	%f94, [%rd31+28];
	st.shared.f32 	[%r143+28], %f94;
	ld.global.f32 	%f95, [%rd31+32];
	st.shared.f32 	[%r143+32], %f95;
	ld.global.f32 	%f96, [%rd31+36];
	st.shared.f32 	[%r143+36], %f96;
	ld.global.f32 	%f97, [%rd31+40];
	st.shared.f32 	[%r143+40], %f97;
	ld.global.f32 	%f98, [%rd31+44];
	st.shared.f32 	[%r143+44], %f98;
	ld.global.f32 	%f99, [%rd31+48];
	st.shared.f32 	[%r143+48], %f99;
	ld.global.f32 	%f100, [%rd31+52];
	st.shared.f32 	[%r143+52], %f100;
	ld.global.f32 	%f101, [%rd31+56];
	st.shared.f32 	[%r143+56], %f101;
	ld.global.f32 	%f102, [%rd31+60];
	st.shared.f32 	[%r143+60], %f102;
	add.s32 	%r314, %r314, 16;
	and.b32  	%r307, %r86, 2147483632;
	setp.eq.s32 	%p16, %r314, %r307;
	@%p16 bra 	$L__BB0_18;
	bra.uni 	$L__BB0_17;
$L__BB0_18:
	setp.eq.s32 	%p17, %r11, 0;
	@%p17 bra 	$L__BB0_28;
	add.s32 	%r144, %r11, -1;
	setp.lt.u32 	%p18, %r144, 7;
	@%p18 bra 	$L__BB0_21;
	add.s32 	%r145, %r6, %r307;
	mul.wide.s32 	%rd32, %r145, 4;
	add.s64 	%rd33, %rd3, %rd32;
	ld.global.f32 	%f103, [%rd33];
	add.s32 	%r146, %r307, %r4;
	shl.b32 	%r147, %r146, 2;
	mov.u32 	%r148, sram;
	add.s32 	%r149, %r148, %r147;
	st.shared.f32 	[%r149], %f103;
	ld.global.f32 	%f104, [%rd33+4];
	st.shared.f32 	[%r149+4], %f104;
	ld.global.f32 	%f105, [%rd33+8];
	st.shared.f32 	[%r149+8], %f105;
	ld.global.f32 	%f106, [%rd33+12];
	st.shared.f32 	[%r149+12], %f106;
	ld.global.f32 	%f107, [%rd33+16];
	st.shared.f32 	[%r149+16], %f107;
	ld.global.f32 	%f108, [%rd33+20];
	st.shared.f32 	[%r149+20], %f108;
	ld.global.f32 	%f109, [%rd33+24];
	st.shared.f32 	[%r149+24], %f109;
	ld.global.f32 	%f110, [%rd33+28];
	st.shared.f32 	[%r149+28], %f110;
	add.s32 	%r307, %r307, 8;
$L__BB0_21:
	setp.eq.s32 	%p19, %r9, 0;
	@%p19 bra 	$L__BB0_28;
	add.s32 	%r150, %r9, -1;
	setp.lt.u32 	%p20, %r150, 3;
	@%p20 bra 	$L__BB0_24;
	add.s32 	%r151, %r6, %r307;
	mul.wide.s32 	%rd34, %r151, 4;
	add.s64 	%rd35, %rd3, %rd34;
	ld.global.f32 	%f111, [%rd35];
	add.s32 	%r152, %r307, %r4;
	shl.b32 	%r153, %r152, 2;
	mov.u32 	%r154, sram;
	add.s32 	%r155, %r154, %r153;
	st.shared.f32 	[%r155], %f111;
	ld.global.f32 	%f112, [%rd35+4];
	st.shared.f32 	[%r155+4], %f112;
	ld.global.f32 	%f113, [%rd35+8];
	st.shared.f32 	[%r155+8], %f113;
	ld.global.f32 	%f114, [%rd35+12];
	st.shared.f32 	[%r155+12], %f114;
	add.s32 	%r307, %r307, 4;
$L__BB0_24:
	setp.eq.s32 	%p21, %r10, 0;
	@%p21 bra 	$L__BB0_28;
	setp.eq.s32 	%p22, %r10, 1;
	add.s32 	%r156, %r6, %r307;
	mul.wide.s32 	%rd36, %r156, 4;
	add.s64 	%rd7, %rd3, %rd36;
	ld.global.f32 	%f115, [%rd7];
	add.s32 	%r157, %r307, %r4;
	shl.b32 	%r158, %r157, 2;
	mov.u32 	%r159, sram;
	add.s32 	%r40, %r159, %r158;
	st.shared.f32 	[%r40], %f115;
	@%p22 bra 	$L__BB0_28;
	setp.eq.s32 	%p23, %r10, 2;
	ld.global.f32 	%f116, [%rd7+4];
	st.shared.f32 	[%r40+4], %f116;
	@%p23 bra 	$L__BB0_28;
	ld.global.f32 	%f117, [%rd7+8];
	st.shared.f32 	[%r40+8], %f117;
$L__BB0_28:
	setp.lt.s32 	%p24, %r88, 1;
	mov.f32 	%f431, 0f00800000;
	@%p24 bra 	$L__BB0_54;
	@%p14 bra 	$L__BB0_43;
	mov.f32 	%f431, 0f00800000;
	mov.b32 	%r309, 0;
$L__BB0_31:
	setp.lt.u32 	%p34, %r8, 7;
	mul.lo.s32 	%r42, %r309, %r86;
	mov.f32 	%f424, 0f00000000;
	mov.b32 	%r312, 0;
	@%p34 bra 	$L__BB0_34;
	mov.f32 	%f424, 0f00000000;
	mov.b32 	%r310, 0;
$L__BB0_33:
	.pragma "nounroll";
	add.s32 	%r179, %r310, %r4;
	shl.b32 	%r180, %r179, 2;
	mov.u32 	%r181, sram;
	add.s32 	%r182, %r181, %r180;
	ld.shared.f32 	%f128, [%r182];
	add.s32 	%r183, %r310, %r42;
	shl.b32 	%r184, %r183, 2;
	add.s32 	%r185, %r1, %r184;
	ld.shared.f32 	%f129, [%r185];
	fma.rn.f32 	%f130, %f128, %f129, %f424;
	ld.shared.f32 	%f131, [%r182+4];
	ld.shared.f32 	%f132, [%r185+4];
	fma.rn.f32 	%f133, %f131, %f132, %f130;
	ld.shared.f32 	%f134, [%r182+8];
	ld.shared.f32 	%f135, [%r185+8];
	fma.rn.f32 	%f136, %f134, %f135, %f133;
	ld.shared.f32 	%f137, [%r182+12];
	ld.shared.f32 	%f138, [%r185+12];
	fma.rn.f32 	%f139, %f137, %f138, %f136;
	ld.shared.f32 	%f140, [%r182+16];
	ld.shared.f32 	%f141, [%r185+16];
	fma.rn.f32 	%f142, %f140, %f141, %f139;
	ld.shared.f32 	%f143, [%r182+20];
	ld.shared.f32 	%f144, [%r185+20];
	fma.rn.f32 	%f145, %f143, %f144, %f142;
	ld.shared.f32 	%f146, [%r182+24];
	ld.shared.f32 	%f147, [%r185+24];
	fma.rn.f32 	%f148, %f146, %f147, %f145;
	ld.shared.f32 	%f149, [%r182+28];
	ld.shared.f32 	%f150, [%r185+28];
	fma.rn.f32 	%f424, %f149, %f150, %f148;
	add.s32 	%r310, %r310, 8;
	setp.ne.s32 	%p35, %r310, %r14;
	mov.u32 	%r312, %r14;
	@%p35 bra 	$L__BB0_33;
$L__BB0_34:
	setp.eq.s32 	%p36, %r9, 0;
	@%p36 bra 	$L__BB0_42;
	add.s32 	%r186, %r9, -1;
	setp.lt.u32 	%p37, %r186, 3;
	@%p37 bra 	$L__BB0_37;
	add.s32 	%r187, %r312, %r4;
	shl.b32 	%r188, %r187, 2;
	mov.u32 	%r189, sram;
	add.s32 	%r190, %r189, %r188;
	ld.shared.f32 	%f152, [%r190];
	add.s32 	%r191, %r312, %r42;
	shl.b32 	%r192, %r191, 2;
	add.s32 	%r193, %r1, %r192;
	ld.shared.f32 	%f153, [%r193];
	fma.rn.f32 	%f154, %f152, %f153, %f424;
	ld.shared.f32 	%f155, [%r190+4];
	ld.shared.f32 	%f156, [%r193+4];
	fma.rn.f32 	%f157, %f155, %f156, %f154;
	ld.shared.f32 	%f158, [%r190+8];
	ld.shared.f32 	%f159, [%r193+8];
	fma.rn.f32 	%f160, %f158, %f159, %f157;
	ld.shared.f32 	%f161, [%r190+12];
	ld.shared.f32 	%f162, [%r193+12];
	fma.rn.f32 	%f424, %f161, %f162, %f160;
	add.s32 	%r312, %r312, 4;
$L__BB0_37:
	setp.eq.s32 	%p38, %r10, 0;
	@%p38 bra 	$L__BB0_42;
	setp.eq.s32 	%p39, %r10, 1;
	@%p39 bra 	$L__BB0_40;
	add.s32 	%r194, %r312, %r4;
	shl.b32 	%r195, %r194, 2;
	mov.u32 	%r196, sram;
	add.s32 	%r197, %r196, %r195;
	ld.shared.f32 	%f164, [%r197];
	add.s32 	%r198, %r312, %r42;
	shl.b32 	%r199, %r198, 2;
	add.s32 	%r200, %r1, %r199;
	ld.shared.f32 	%f165, [%r200];
	fma.rn.f32 	%f166, %f164, %f165, %f424;
	ld.shared.f32 	%f167, [%r197+4];
	ld.shared.f32 	%f168, [%r200+4];
	fma.rn.f32 	%f424, %f167, %f168, %f166;
	add.s32 	%r312, %r312, 2;
$L__BB0_40:
	and.b32  	%r201, %r86, 1;
	setp.eq.b32 	%p40, %r201, 1;
	not.pred 	%p41, %p40;
	@%p41 bra 	$L__BB0_42;
	add.s32 	%r202, %r312, %r4;
	shl.b32 	%r203, %r202, 2;
	mov.u32 	%r204, sram;
	add.s32 	%r205, %r204, %r203;
	ld.shared.f32 	%f169, [%r205];
	add.s32 	%r206, %r312, %r42;
	shl.b32 	%r207, %r206, 2;
	add.s32 	%r208, %r1, %r207;
	ld.shared.f32 	%f170, [%r208];
	fma.rn.f32 	%f424, %f169, %f170, %f424;
$L__BB0_42:
	ld.param.f32 	%f415, [_Z22flash_attention_kernelPKfS0_S0_iiiiiifPfS1_S1__param_9];
	mul.f32 	%f171, %f415, %f424;
	add.s32 	%r209, %r309, %r7;
	shl.b32 	%r210, %r209, 2;
	add.s32 	%r211, %r3, %r210;
	st.shared.f32 	[%r211], %f171;
	max.f32 	%f431, %f431, %f171;
	add.s32 	%r309, %r309, 1;
	setp.eq.s32 	%p42, %r309, %r88;
	@%p42 bra 	$L__BB0_54;
	bra.uni 	$L__BB0_31;
$L__BB0_43:
	setp.lt.u32 	%p26, %r88, 8;
	mov.f32 	%f431, 0f00800000;
	mov.b32 	%r316, 0;
	@%p26 bra 	$L__BB0_46;
	mov.f32 	%f431, 0f00800000;
	mov.b32 	%r318, 0;
$L__BB0_45:
	.pragma "nounroll";
	add.s32 	%r162, %r318, %r7;
	shl.b32 	%r163, %r162, 2;
	add.s32 	%r164, %r3, %r163;
	st.shared.f32 	[%r164], %f1;
	max.f32 	%f431, %f431, %f1;
	st.shared.f32 	[%r164+4], %f1;
	st.shared.f32 	[%r164+8], %f1;
	st.shared.f32 	[%r164+12], %f1;
	st.shared.f32 	[%r164+16], %f1;
	st.shared.f32 	[%r164+20], %f1;
	st.shared.f32 	[%r164+24], %f1;
	st.shared.f32 	[%r164+28], %f1;
	add.s32 	%r318, %r318, 8;
	setp.eq.s32 	%p27, %r318, %r15;
	mov.u32 	%r316, %r15;
	@%p27 bra 	$L__BB0_46;
	bra.uni 	$L__BB0_45;
$L__BB0_46:
	setp.eq.s32 	%p28, %r12, 0;
	@%p28 bra 	$L__BB0_54;
	add.s32 	%r165, %r12, -1;
	setp.lt.u32 	%p29, %r165, 3;
	@%p29 bra 	$L__BB0_49;
	add.s32 	%r166, %r316, %r7;
	shl.b32 	%r167, %r166, 2;
	add.s32 	%r168, %r3, %r167;
	st.shared.f32 	[%r168], %f1;
	max.f32 	%f431, %f431, %f1;
	st.shared.f32 	[%r168+4], %f1;
	st.shared.f32 	[%r168+8], %f1;
	st.shared.f32 	[%r168+12], %f1;
	add.s32 	%r316, %r316, 4;
$L__BB0_49:
	setp.eq.s32 	%p30, %r13, 0;
	@%p30 bra 	$L__BB0_54;
	setp.eq.s32 	%p31, %r13, 1;
	@%p31 bra 	$L__BB0_52;
	add.s32 	%r169, %r316, %r7;
	shl.b32 	%r170, %r169, 2;
	add.s32 	%r171, %r3, %r170;
	st.shared.f32 	[%r171], %f1;
	max.f32 	%f431, %f431, %f1;
	st.shared.f32 	[%r171+4], %f1;
	add.s32 	%r316, %r316, 2;
$L__BB0_52:
	and.b32  	%r172, %r88, 1;
	setp.eq.b32 	%p32, %r172, 1;
	not.pred 	%p33, %p32;
	@%p33 bra 	$L__BB0_54;
	add.s32 	%r173, %r316, %r7;
	shl.b32 	%r174, %r173, 2;
	add.s32 	%r175, %r3, %r174;
	st.shared.f32 	[%r175], %f1;
	max.f32 	%f431, %f431, %f1;
$L__BB0_54:
	mov.f32 	%f438, 0f00000000;
	@%p24 bra 	$L__BB0_63;
	setp.lt.u32 	%p44, %r88, 4;
	mov.f32 	%f438, 0f00000000;
	mov.b32 	%r321, 0;
	@%p44 bra 	$L__BB0_58;
	mov.f32 	%f438, 0f00000000;
	mov.b32 	%r319, 0;
$L__BB0_57:
	.pragma "nounroll";
	add.s32 	%r214, %r319, %r7;
	shl.b32 	%r215, %r214, 2;
	add.s32 	%r216, %r3, %r215;
	ld.shared.f32 	%f176, [%r216];
	sub.f32 	%f177, %f176, %f431;
	fma.rn.f32 	%f178, %f177, 0f3BBB989D, 0f3F000000;
	cvt.sat.f32.f32 	%f179, %f178;
	mov.f32 	%f180, 0f4B400001;
	mov.f32 	%f181, 0f437C0000;
	fma.rm.f32 	%f182, %f179, %f181, %f180;
	add.f32 	%f183, %f182, 0fCB40007F;
	neg.f32 	%f184, %f183;
	fma.rn.f32 	%f185, %f177, 0f3FB8AA3B, %f184;
	fma.rn.f32 	%f186, %f177, 0f32A57060, %f185;
	mov.b32 	%r217, %f182;
	shl.b32 	%r218, %r217, 23;
	mov.b32 	%f187, %r218;
	ex2.approx.ftz.f32 	%f188, %f186;
	mul.f32 	%f189, %f188, %f187;
	st.shared.f32 	[%r216], %f189;
	add.f32 	%f190, %f438, %f189;
	ld.shared.f32 	%f191, [%r216+4];
	sub.f32 	%f192, %f191, %f431;
	fma.rn.f32 	%f193, %f192, 0f3BBB989D, 0f3F000000;
	cvt.sat.f32.f32 	%f194, %f193;
	fma.rm.f32 	%f195, %f194, %f181, %f180;
	add.f32 	%f196, %f195, 0fCB40007F;
	neg.f32 	%f197, %f196;
	fma.rn.f32 	%f198, %f192, 0f3FB8AA3B, %f197;
	fma.rn.f32 	%f199, %f192, 0f32A57060, %f198;
	mov.b32 	%r219, %f195;
	shl.b32 	%r220, %r219, 23;
	mov.b32 	%f200, %r220;
	ex2.approx.ftz.f32 	%f201, %f199;
	mul.f32 	%f202, %f201, %f200;
	st.shared.f32 	[%r216+4], %f202;
	add.f32 	%f203, %f190, %f202;
	ld.shared.f32 	%f204, [%r216+8];
	sub.f32 	%f205, %f204, %f431;
	fma.rn.f32 	%f206, %f205, 0f3BBB989D, 0f3F000000;
	cvt.sat.f32.f32 	%f207, %f206;
	fma.rm.f32 	%f208, %f207, %f181, %f180;
	add.f32 	%f209, %f208, 0fCB40007F;
	neg.f32 	%f210, %f209;
	fma.rn.f32 	%f211, %f205, 0f3FB8AA3B, %f210;
	fma.rn.f32 	%f212, %f205, 0f32A57060, %f211;
	mov.b32 	%r221, %f208;
	shl.b32 	%r222, %r221, 23;
	mov.b32 	%f213, %r222;
	ex2.approx.ftz.f32 	%f214, %f212;
	mul.f32 	%f215, %f214, %f213;
	st.shared.f32 	[%r216+8], %f215;
	add.f32 	%f216, %f203, %f215;
	ld.shared.f32 	%f217, [%r216+12];
	sub.f32 	%f218, %f217, %f431;
	fma.rn.f32 	%f219, %f218, 0f3BBB989D, 0f3F000000;
	cvt.sat.f32.f32 	%f220, %f219;
	fma.rm.f32 	%f221, %f220, %f181, %f180;
	add.f32 	%f222, %f221, 0fCB40007F;
	neg.f32 	%f223, %f222;
	fma.rn.f32 	%f224, %f218, 0f3FB8AA3B, %f223;
	fma.rn.f32 	%f225, %f218, 0f32A57060, %f224;
	mov.b32 	%r223, %f221;
	shl.b32 	%r224, %r223, 23;
	mov.b32 	%f226, %r224;
	ex2.approx.ftz.f32 	%f227, %f225;
	mul.f32 	%f228, %f227, %f226;
	st.shared.f32 	[%r216+12], %f228;
	add.f32 	%f438, %f216, %f228;
	add.s32 	%r319, %r319, 4;
	and.b32  	%r321, %r88, 2147483644;
	setp.ne.s32 	%p45, %r319, %r321;
	@%p45 bra 	$L__BB0_57;
$L__BB0_58:
	setp.eq.s32 	%p46, %r13, 0;
	@%p46 bra 	$L__BB0_63;
	setp.eq.s32 	%p47, %r13, 1;
	@%p47 bra 	$L__BB0_61;
	add.s32 	%r225, %r321, %r7;
	shl.b32 	%r226, %r225, 2;
	add.s32 	%r227, %r3, %r226;
	ld.shared.f32 	%f230, [%r227];
	sub.f32 	%f231, %f230, %f431;
	fma.rn.f32 	%f232, %f231, 0f3BBB989D, 0f3F000000;
	cvt.sat.f32.f32 	%f233, %f232;
	mov.f32 	%f234, 0f4B400001;
	mov.f32 	%f235, 0f437C0000;
	fma.rm.f32 	%f236, %f233, %f235, %f234;
	add.f32 	%f237, %f236, 0fCB40007F;
	neg.f32 	%f238, %f237;
	fma.rn.f32 	%f239, %f231, 0f3FB8AA3B, %f238;
	fma.rn.f32 	%f240, %f231, 0f32A57060, %f239;
	mov.b32 	%r228, %f236;
	shl.b32 	%r229, %r228, 23;
	mov.b32 	%f241, %r229;
	ex2.approx.ftz.f32 	%f242, %f240;
	mul.f32 	%f243, %f242, %f241;
	st.shared.f32 	[%r227], %f243;
	add.f32 	%f244, %f438, %f243;
	ld.shared.f32 	%f245, [%r227+4];
	sub.f32 	%f246, %f245, %f431;
	fma.rn.f32 	%f247, %f246, 0f3BBB989D, 0f3F000000;
	cvt.sat.f32.f32 	%f248, %f247;
	fma.rm.f32 	%f249, %f248, %f235, %f234;
	add.f32 	%f250, %f249, 0fCB40007F;
	neg.f32 	%f251, %f250;
	fma.rn.f32 	%f252, %f246, 0f3FB8AA3B, %f251;
	fma.rn.f32 	%f253, %f246, 0f32A57060, %f252;
	mov.b32 	%r230, %f249;
	shl.b32 	%r231, %r230, 23;
	mov.b32 	%f254, %r231;
	ex2.approx.ftz.f32 	%f255, %f253;
	mul.f32 	%f256, %f255, %f254;
	st.shared.f32 	[%r227+4], %f256;
	add.f32 	%f438, %f244, %f256;
	add.s32 	%r321, %r321, 2;
$L__BB0_61:
	and.b32  	%r232, %r88, 1;
	setp.eq.b32 	%p48, %r232, 1;
	not.pred 	%p49, %p48;
	@%p49 bra 	$L__BB0_63;
	add.s32 	%r233, %r321, %r7;
	shl.b32 	%r234, %r233, 2;
	add.s32 	%r235, %r3, %r234;
	ld.shared.f32 	%f257, [%r235];
	sub.f32 	%f258, %f257, %f431;
	fma.rn.f32 	%f259, %f258, 0f3BBB989D, 0f3F000000;
	cvt.sat.f32.f32 	%f260, %f259;
	mov.f32 	%f261, 0f4B400001;
	mov.f32 	%f262, 0f437C0000;
	fma.rm.f32 	%f263, %f260, %f262, %f261;
	add.f32 	%f264, %f263, 0fCB40007F;
	neg.f32 	%f265, %f264;
	fma.rn.f32 	%f266, %f258, 0f3FB8AA3B, %f265;
	fma.rn.f32 	%f267, %f258, 0f32A57060, %f266;
	mov.b32 	%r236, %f263;
	shl.b32 	%r237, %r236, 23;
	mov.b32 	%f268, %r237;
	ex2.approx.ftz.f32 	%f269, %f267;
	mul.f32 	%f270, %f269, %f268;
	st.shared.f32 	[%r235], %f270;
	add.f32 	%f438, %f438, %f270;
$L__BB0_63:
	ld.global.f32 	%f271, [%rd5];
	ld.global.f32 	%f272, [%rd6];
	max.f32 	%f37, %f271, %f431;
	sub.f32 	%f273, %f271, %f37;
	fma.rn.f32 	%f274, %f273, 0f3BBB989D, 0f3F000000;
	cvt.sat.f32.f32 	%f275, %f274;
	mov.f32 	%f276, 0f4B400001;
	mov.f32 	%f277, 0f437C0000;
	fma.rm.f32 	%f278, %f275, %f277, %f276;
	add.f32 	%f279, %f278, 0fCB40007F;
	neg.f32 	%f280, %f279;
	fma.rn.f32 	%f281, %f273, 0f3FB8AA3B, %f280;
	fma.rn.f32 	%f282, %f273, 0f32A57060, %f281;
	mov.b32 	%r238, %f278;
	shl.b32 	%r239, %r238, 23;
	mov.b32 	%f283, %r239;
	ex2.approx.ftz.f32 	%f284, %f282;
	mul.f32 	%f285, %f284, %f283;
	mul.f32 	%f38, %f272, %f285;
	sub.f32 	%f286, %f431, %f37;
	fma.rn.f32 	%f287, %f286, 0f3BBB989D, 0f3F000000;
	cvt.sat.f32.f32 	%f288, %f287;
	fma.rm.f32 	%f289, %f288, %f277, %f276;
	add.f32 	%f290, %f289, 0fCB40007F;
	neg.f32 	%f291, %f290;
	fma.rn.f32 	%f292, %f286, 0f3FB8AA3B, %f291;
	fma.rn.f32 	%f293, %f286, 0f32A57060, %f292;
	mov.b32 	%r240, %f289;
	shl.b32 	%r241, %r240, 23;
	mov.b32 	%f294, %r241;
	ex2.approx.ftz.f32 	%f295, %f293;
	mul.f32 	%f39, %f295, %f294;
	fma.rn.f32 	%f40, %f438, %f39, %f38;
	@%p14 bra 	$L__BB0_91;
	rcp.rn.f32 	%f296, %f40;
	mul.f32 	%f41, %f38, %f296;
	mul.f32 	%f42, %f39, %f296;
	@%p24 bra 	$L__BB0_78;
	mov.b32 	%r322, 0;
$L__BB0_66:
	setp.lt.u32 	%p61, %r88, 8;
	mov.f32 	%f446, 0f00000000;
	mov.b32 	%r325, 0;
	@%p61 bra 	$L__BB0_69;
	mov.f32 	%f446, 0f00000000;
	mov.b32 	%r323, 0;
$L__BB0_68:
	.pragma "nounroll";
	add.s32 	%r253, %r323, %r7;
	shl.b32 	%r254, %r253, 2;
	add.s32 	%r255, %r3, %r254;
	ld.shared.f32 	%f368, [%r255];
	mad.lo.s32 	%r256, %r323, %r86, %r322;
	shl.b32 	%r257, %r256, 2;
	add.s32 	%r258, %r2, %r257;
	ld.shared.f32 	%f369, [%r258];
	fma.rn.f32 	%f370, %f368, %f369, %f446;
	ld.shared.f32 	%f371, [%r255+4];
	shl.b32 	%r259, %r86, 2;
	add.s32 	%r260, %r258, %r259;
	ld.shared.f32 	%f372, [%r260];
	fma.rn.f32 	%f373, %f371, %f372, %f370;
	ld.shared.f32 	%f374, [%r255+8];
	add.s32 	%r261, %r260, %r259;
	ld.shared.f32 	%f375, [%r261];
	fma.rn.f32 	%f376, %f374, %f375, %f373;
	ld.shared.f32 	%f377, [%r255+12];
	add.s32 	%r262, %r261, %r259;
	ld.shared.f32 	%f378, [%r262];
	fma.rn.f32 	%f379, %f377, %f378, %f376;
	ld.shared.f32 	%f380, [%r255+16];
	add.s32 	%r263, %r262, %r259;
	ld.shared.f32 	%f381, [%r263];
	fma.rn.f32 	%f382, %f380, %f381, %f379;
	ld.shared.f32 	%f383, [%r255+20];
	add.s32 	%r264, %r263, %r259;
	ld.shared.f32 	%f384, [%r264];
	fma.rn.f32 	%f385, %f383, %f384, %f382;
	ld.shared.f32 	%f386, [%r255+24];
	add.s32 	%r265, %r264, %r259;
	ld.shared.f32 	%f387, [%r265];
	fma.rn.f32 	%f388, %f386, %f387, %f385;
	ld.shared.f32 	%f389, [%r255+28];
	add.s32 	%r266, %r265, %r259;
	ld.shared.f32 	%f390, [%r266];
	fma.rn.f32 	%f446, %f389, %f390, %f388;
	add.s32 	%r323, %r323, 8;
	setp.ne.s32 	%p62, %r323, %r15;
	mov.u32 	%r325, %r15;
	@%p62 bra 	$L__BB0_68;
$L__BB0_69:
	setp.eq.s32 	%p63, %r12, 0;
	@%p63 bra 	$L__BB0_77;
	add.s32 	%r267, %r12, -1;
	setp.lt.u32 	%p64, %r267, 3;
	@%p64 bra 	$L__BB0_72;
	add.s32 	%r268, %r325, %r7;
	shl.b32 	%r269, %r268, 2;
	add.s32 	%r270, %r3, %r269;
	ld.shared.f32 	%f392, [%r270];
	mad.lo.s32 	%r271, %r325, %r86, %r322;
	shl.b32 	%r272, %r271, 2;
	add.s32 	%r273, %r2, %r272;
	ld.shared.f32 	%f393, [%r273];
	fma.rn.f32 	%f394, %f392, %f393, %f446;
	ld.shared.f32 	%f395, [%r270+4];
	shl.b32 	%r274, %r86, 2;
	add.s32 	%r275, %r273, %r274;
	ld.shared.f32 	%f396, [%r275];
	fma.rn.f32 	%f397, %f395, %f396, %f394;
	ld.shared.f32 	%f398, [%r270+8];
	add.s32 	%r276, %r275, %r274;
	ld.shared.f32 	%f399, [%r276];
	fma.rn.f32 	%f400, %f398, %f399, %f397;
	ld.shared.f32 	%f401, [%r270+12];
	add.s32 	%r277, %r276, %r274;
	ld.shared.f32 	%f402, [%r277];
	fma.rn.f32 	%f446, %f401, %f402, %f400;
	add.s32 	%r325, %r325, 4;
$L__BB0_72:
	setp.eq.s32 	%p65, %r13, 0;
	@%p65 bra 	$L__BB0_77;
	setp.eq.s32 	%p66, %r13, 1;
	@%p66 bra 	$L__BB0_75;
	add.s32 	%r278, %r325, %r7;
	shl.b32 	%r279, %r278, 2;
	add.s32 	%r280, %r3, %r279;
	ld.shared.f32 	%f404, [%r280];
	mad.lo.s32 	%r281, %r325, %r86, %r322;
	shl.b32 	%r282, %r281, 2;
	add.s32 	%r283, %r2, %r282;
	ld.shared.f32 	%f405, [%r283];
	fma.rn.f32 	%f406, %f404, %f405, %f446;
	ld.shared.f32 	%f407, [%r280+4];
	shl.b32 	%r284, %r86, 2;
	add.s32 	%r285, %r283, %r284;
	ld.shared.f32 	%f408, [%r285];
	fma.rn.f32 	%f446, %f407, %f408, %f406;
	add.s32 	%r325, %r325, 2;
$L__BB0_75:
	and.b32  	%r286, %r88, 1;
	setp.eq.b32 	%p67, %r286, 1;
	not.pred 	%p68, %p67;
	@%p68 bra 	$L__BB0_77;
	add.s32 	%r287, %r325, %r7;
	shl.b32 	%r288, %r287, 2;
	add.s32 	%r289, %r3, %r288;
	ld.shared.f32 	%f409, [%r289];
	mad.lo.s32 	%r290, %r325, %r86, %r322;
	shl.b32 	%r291, %r290, 2;
	add.s32 	%r292, %r2, %r291;
	ld.shared.f32 	%f410, [%r292];
	fma.rn.f32 	%f446, %f409, %f410, %f446;
$L__BB0_77:
	add.s32 	%r293, %r6, %r322;
	mul.wide.s32 	%rd44, %r293, 4;
	add.s64 	%rd45, %rd4, %rd44;
	ld.global.f32 	%f411, [%rd45];
	mul.f32 	%f412, %f41, %f411;
	fma.rn.f32 	%f413, %f42, %f446, %f412;
	st.global.f32 	[%rd45], %f413;
	add.s32 	%r322, %r322, 1;
	setp.eq.s32 	%p69, %r322, %r86;
	@%p69 bra 	$L__BB0_91;
	bra.uni 	$L__BB0_66;
$L__BB0_78:
	setp.lt.u32 	%p52, %r8, 15;
	mov.b32 	%r329, 0;
	@%p52 bra 	$L__BB0_81;
	mov.b32 	%r327, 0;
$L__BB0_80:
	.pragma "nounroll";
	add.s32 	%r244, %r6, %r327;
	mul.wide.s32 	%rd37, %r244, 4;
	add.s64 	%rd38, %rd4, %rd37;
	ld.global.f32 	%f297, [%rd38];
	mul.f32 	%f298, %f42, 0f00000000;
	fma.rn.f32 	%f299, %f41, %f297, %f298;
	st.global.f32 	[%rd38], %f299;
	ld.global.f32 	%f300, [%rd38+4];
	fma.rn.f32 	%f301, %f41, %f300, %f298;
	st.global.f32 	[%rd38+4], %f301;
	ld.global.f32 	%f302, [%rd38+8];
	fma.rn.f32 	%f303, %f41, %f302, %f298;
	st.global.f32 	[%rd38+8], %f303;
	ld.global.f32 	%f304, [%rd38+12];
	fma.rn.f32 	%f305, %f41, %f304, %f298;
	st.global.f32 	[%rd38+12], %f305;
	ld.global.f32 	%f306, [%rd38+16];
	fma.rn.f32 	%f307, %f41, %f306, %f298;
	st.global.f32 	[%rd38+16], %f307;
	ld.global.f32 	%f308, [%rd38+20];
	fma.rn.f32 	%f309, %f41, %f308, %f298;
	st.global.f32 	[%rd38+20], %f309;
	ld.global.f32 	%f310, [%rd38+24];
	fma.rn.f32 	%f311, %f41, %f310, %f298;
	st.global.f32 	[%rd38+24], %f311;
	ld.global.f32 	%f312, [%rd38+28];
	fma.rn.f32 	%f313, %f41, %f312, %f298;
	st.global.f32 	[%rd38+28], %f313;
	ld.global.f32 	%f314, [%rd38+32];
	fma.rn.f32 	%f315, %f41, %f314, %f298;
	st.global.f32 	[%rd38+32], %f315;
	ld.global.f32 	%f316, [%rd38+36];
	fma.rn.f32 	%f317, %f41, %f316, %f298;
	st.global.f32 	[%rd38+36], %f317;
	ld.global.f32 	%f318, [%rd38+40];
	fma.rn.f32 	%f319, %f41, %f318, %f298;
	st.global.f32 	[%rd38+40], %f319;
	ld.global.f32 	%f320, [%rd38+44];
	fma.rn.f32 	%f321, %f41, %f320, %f298;
	st.global.f32 	[%rd38+44], %f321;
	ld.global.f32 	%f322, [%rd38+48];
	fma.rn.f32 	%f323, %f41, %f322, %f298;
	st.global.f32 	[%rd38+48], %f323;
	ld.global.f32 	%f324, [%rd38+52];
	fma.rn.f32 	%f325, %f41, %f324, %f298;
	st.global.f32 	[%rd38+52], %f325;
	ld.global.f32 	%f326, [%rd38+56];
	fma.rn.f32 	%f327, %f41, %f326, %f298;
	st.global.f32 	[%rd38+56], %f327;
	ld.global.f32 	%f328, [%rd38+60];
	fma.rn.f32 	%f329, %f41, %f328, %f298;
	st.global.f32 	[%rd38+60], %f329;
	add.s32 	%r327, %r327, 16;
	and.b32  	%r329, %r86, 2147483632;
	setp.ne.s32 	%p53, %r327, %r329;
	@%p53 bra 	$L__BB0_80;
$L__BB0_81:
	setp.eq.s32 	%p54, %r11, 0;
	@%p54 bra 	$L__BB0_91;
	add.s32 	%r245, %r11, -1;
	setp.lt.u32 	%p55, %r245, 7;
	@%p55 bra 	$L__BB0_84;
	add.s32 	%r246, %r6, %r329;
	mul.wide.s32 	%rd39, %r246, 4;
	add.s64 	%rd40, %rd4, %rd39;
	ld.global.f32 	%f330, [%rd40];
	mul.f32 	%f331, %f42, 0f00000000;
	fma.rn.f32 	%f332, %f41, %f330, %f331;
	st.global.f32 	[%rd40], %f332;
	ld.global.f32 	%f333, [%rd40+4];
	fma.rn.f32 	%f334, %f41, %f333, %f331;
	st.global.f32 	[%rd40+4], %f334;
	ld.global.f32 	%f335, [%rd40+8];
	fma.rn.f32 	%f336, %f41, %f335, %f331;
	st.global.f32 	[%rd40+8], %f336;
	ld.global.f32 	%f337, [%rd40+12];
	fma.rn.f32 	%f338, %f41, %f337, %f331;
	st.global.f32 	[%rd40+12], %f338;
	ld.global.f32 	%f339, [%rd40+16];
	fma.rn.f32 	%f340, %f41, %f339, %f331;
	st.global.f32 	[%rd40+16], %f340;
	ld.global.f32 	%f341, [%rd40+20];
	fma.rn.f32 	%f342, %f41, %f341, %f331;
	st.global.f32 	[%rd40+20], %f342;
	ld.global.f32 	%f343, [%rd40+24];
	fma.rn.f32 	%f344, %f41, %f343, %f331;
	st.global.f32 	[%rd40+24], %f344;
	ld.global.f32 	%f345, [%rd40+28];
	fma.rn.f32 	%f346, %f41, %f345, %f331;
	st.global.f32 	[%rd40+28], %f346;
	add.s32 	%r329, %r329, 8;
$L__BB0_84:
	setp.eq.s32 	%p56, %r9, 0;
	@%p56 bra 	$L__BB0_91;
	add.s32 	%r247, %r9, -1;
	setp.lt.u32 	%p57, %r247, 3;
	@%p57 bra 	$L__BB0_87;
	add.s32 	%r248, %r6, %r329;
	mul.wide.s32 	%rd41, %r248, 4;
	add.s64 	%rd42, %rd4, %rd41;
	ld.global.f32 	%f347, [%rd42];
	mul.f32 	%f348, %f41, %f347;
	fma.rn.f32 	%f349, %f42, 0f00000000, %f348;
	st.global.f32 	[%rd42], %f349;
	ld.global.f32 	%f350, [%rd42+4];
	mul.f32 	%f351, %f41, %f350;
	fma.rn.f32 	%f352, %f42, 0f00000000, %f351;
	st.global.f32 	[%rd42+4], %f352;
	ld.global.f32 	%f353, [%rd42+8];
	mul.f32 	%f354, %f41, %f353;
	fma.rn.f32 	%f355, %f42, 0f00000000, %f354;
	st.global.f32 	[%rd42+8], %f355;
	ld.global.f32 	%f356, [%rd42+12];
	mul.f32 	%f357, %f41, %f356;
	fma.rn.f32 	%f358, %f42, 0f00000000, %f357;
	st.global.f32 	[%rd42+12], %f358;
	add.s32 	%r329, %r329, 4;
$L__BB0_87:
	setp.eq.s32 	%p58, %r10, 0;
	@%p58 bra 	$L__BB0_91;
	setp.eq.s32 	%p59, %r10, 1;
	add.s32 	%r249, %r6, %r329;
	mul.wide.s32 	%rd43, %r249, 4;
	add.s64 	%rd8, %rd4, %rd43;
	ld.global.f32 	%f359, [%rd8];
	mul.f32 	%f55, %f42, 0f00000000;
	fma.rn.f32 	%f360, %f41, %f359, %f55;
	st.global.f32 	[%rd8], %f360;
	@%p59 bra 	$L__BB0_91;
	setp.eq.s32 	%p60, %r10, 2;
	ld.global.f32 	%f361, [%rd8+4];
	fma.rn.f32 	%f362, %f41, %f361, %f55;
	st.global.f32 	[%rd8+4], %f362;
	@%p60 bra 	$L__BB0_91;
	ld.global.f32 	%f363, [%rd8+8];
	fma.rn.f32 	%f364, %f41, %f363, %f55;
	st.global.f32 	[%rd8+8], %f364;
$L__BB0_91:
	ld.param.u32 	%r295, [_Z22flash_attention_kernelPKfS0_S0_iiiiiifPfS1_S1__param_5];
	st.global.f32 	[%rd5], %f37;
	st.global.f32 	[%rd6], %f40;
	bar.sync 	0;
	add.s32 	%r298, %r298, 1;
	setp.ne.s32 	%p70, %r298, %r295;
	@%p70 bra 	$L__BB0_2;
$L__BB0_92:
	ret;

}


// ===== COMPILED SASS (sm_100) =====

	.target	sm_100

	.elftype	@"ET_EXEC"


//--------------------- .note.nv.tkinfo           --------------------------
	.section	.note.nv.tkinfo,"",@"SHT_NOTE"
	.sectionflags	@"SHF_NOTE_NV_TKINFO"
	.tkinfo
        /*0018*/ 	.word	0x00000002
        /*0030*/ 	.string	""
        /*0030*/ 	.string	"ptxas"
        /*0030*/ 	.string	"Cuda compilation tools, release 13.0, V13.0.88"
        /*0030*/ 	.string	"Build cuda_13.0.r13.0/compiler.36424714_0"
        /*0030*/ 	.string	"-arch sm_100 -m 64 "



//--------------------- .note.nv.cuinfo           --------------------------
	.section	.note.nv.cuinfo,"",@"SHT_NOTE"
	.sectionflags	@"SHF_NOTE_NV_CUINFO"
        /*0018*/ 	.short	0x0002
        /*001a*/ 	.short	0x0064
        /*001c*/ 	.short	0x0082
	.zero		2


//--------------------- .nv.info                  --------------------------
	.section	.nv.info,"",@"SHT_CUDA_INFO"
	.align	4


	//----- nvinfo : EIATTR_REGCOUNT
	.align		4
        /*0000*/ 	.byte	0x04, 0x2f
        /*0002*/ 	.short	(.L_1 - .L_0)
	.align		4
.L_0:
        /*0004*/ 	.word	index@(_Z22flash_attention_kernelPKfS0_S0_iiiiiifPfS1_S1_)
        /*0008*/ 	.word	0x00000020


	//----- nvinfo : EIATTR_FRAME_SIZE
	.align		4
.L_1:
        /*000c*/ 	.byte	0x04, 0x11
        /*000e*/ 	.short	(.L_3 - .L_2)
	.align		4
.L_2:
        /*0010*/ 	.word	index@($__internal_0_$__cuda_sm20_rcp_rn_f32_slowpath)
        /*0014*/ 	.word	0x00000000


	//----- nvinfo : EIATTR_FRAME_SIZE
	.align		4
.L_3:
        /*0018*/ 	.byte	0x04, 0x11
        /*001a*/ 	.short	(.L_5 - .L_4)
	.align		4
.L_4:
        /*001c*/ 	.word	index@(_Z22flash_attention_kernelPKfS0_S0_iiiiiifPfS1_S1_)
        /*0020*/ 	.word	0x00000000


	//----- nvinfo : EIATTR_MIN_STACK_SIZE
	.align		4
.L_5:
        /*0024*/ 	.byte	0x04, 0x12
        /*0026*/ 	.short	(.L_7 - .L_6)
	.align		4
.L_6:
        /*0028*/ 	.word	index@(_Z22flash_attention_kernelPKfS0_S0_iiiiiifPfS1_S1_)
        /*002c*/ 	.word	0x00000000
.L_7:


//--------------------- .nv.compat                --------------------------
	.section	.nv.compat,"",@"SHT_CUDA_COMPAT_INFO"
	.align	4
        /*0000*/ 	.byte	0x02, 0x09, 0x00, 0x00, 0x02, 0x02, 0x01, 0x00, 0x02, 0x05, 0x05, 0x00, 0x03, 0x07, 0x01, 0x01
        /*0010*/ 	.byte	0x02, 0x03, 0x00, 0x00, 0x02, 0x06, 0x01, 0x00, 0x04, 0x0b, 0x08, 0x00, 0x09, 0x00, 0x00, 0x00
        /*0020*/ 	.byte	0x00, 0x00, 0x00, 0x00


//--------------------- .nv.info._Z22flash_attention_kernelPKfS0_S0_iiiiiifPfS1_S1_ --------------------------
	.section	.nv.info._Z22flash_attention_kernelPKfS0_S0_iiiiiifPfS1_S1_,"",@"SHT_CUDA_INFO"
	.sectionflags	@""
	.align	4


	//----- nvinfo : EIATTR_CUDA_API_VERSION
	.align		4
        /*0000*/ 	.byte	0x04, 0x37
        /*0002*/ 	.short	(.L_9 - .L_8)
.L_8:
        /*0004*/ 	.word	0x00000082


	//----- nvinfo : EIATTR_KPARAM_INFO
	.align		4
.L_9:
        /*0008*/ 	.byte	0x04, 0x17
        /*000a*/ 	.short	(.L_11 - .L_10)
.L_10:
        /*000c*/ 	.word	0x00000000
        /*0010*/ 	.short	0x000c
        /*0012*/ 	.short	0x0048
        /*0014*/ 	.byte	0x00, 0xf5, 0x21, 0x00


	//----- nvinfo : EIATTR_KPARAM_INFO
	.align		4
.L_11:
        /*0018*/ 	.byte	0x04, 0x17
        /*001a*/ 	.short	(.L_13 - .L_12)
.L_12:
        /*001c*/ 	.word	0x00000000
        /*0020*/ 	.short	0x000b
        /*0022*/ 	.short	0x0040
        /*0024*/ 	.byte	0x00, 0xf5, 0x21, 0x00


	//----- nvinfo : EIATTR_KPARAM_INFO
	.align		4
.L_13:
        /*0028*/ 	.byte	0x04, 0x17
        /*002a*/ 	.short	(.L_15 - .L_14)
.L_14:
        /*002c*/ 	.word	0x00000000
        /*0030*/ 	.short	0x000a
        /*0032*/ 	.short	0x0038
        /*0034*/ 	.byte	0x00, 0xf5, 0x21, 0x00


	//----- nvinfo : EIATTR_KPARAM_INFO
	.align		4
.L_15:
        /*0038*/ 	.byte	0x04, 0x17
        /*003a*/ 	.short	(.L_17 - .L_16)
.L_16:
        /*003c*/ 	.word	0x00000000
        /*0040*/ 	.short	0x0009
        /*0042*/ 	.short	0x0030
        /*0044*/ 	.byte	0x00, 0xf0, 0x11, 0x00


	//----- nvinfo : EIATTR_KPARAM_INFO
	.align		4
.L_17:
        /*0048*/ 	.byte	0x04, 0x17
        /*004a*/ 	.short	(.L_19 - .L_18)
.L_18:
        /*004c*/ 	.word	0x00000000
        /*0050*/ 	.short	0x0008
        /*0052*/ 	.short	0x002c
        /*0054*/ 	.byte	0x00, 0xf0, 0x11, 0x00


	//----- nvinfo : EIATTR_KPARAM_INFO
	.align		4
.L_19:
        /*0058*/ 	.byte	0x04, 0x17
        /*005a*/ 	.short	(.L_21 - .L_20)
.L_20:
        /*005c*/ 	.word	0x00000000
        /*0060*/ 	.short	0x0007
        /*0062*/ 	.short	0x0028
        /*0064*/ 	.byte	0x00, 0xf0, 0x11, 0x00


	//----- nvinfo : EIATTR_KPARAM_INFO
	.align		4
.L_21:
        /*0068*/ 	.byte	0x04, 0x17
        /*006a*/ 	.short	(.L_23 - .L_22)
.L_22:
        /*006c*/ 	.word	0x00000000
        /*0070*/ 	.short	0x0006
        /*0072*/ 	.short	0x0024
        /*0074*/ 	.byte	0x00, 0xf0, 0x11, 0x00


	//----- nvinfo : EIATTR_KPARAM_INFO
	.align		4
.L_23:
        /*0078*/ 	.byte	0x04, 0x17
        /*007a*/ 	.short	(.L_25 - .L_24)
.L_24:
        /*007c*/ 	.word	0x00000000
        /*0080*/ 	.short	0x0005
        /*0082*/ 	.short	0x0020
        /*0084*/ 	.byte	0x00, 0xf0, 0x11, 0x00


	//----- nvinfo : EIATTR_KPARAM_INFO
	.align		4
.L_25:
        /*0088*/ 	.byte	0x04, 0x17
        /*008a*/ 	.short	(.L_27 - .L_26)
.L_26:
        /*008c*/ 	.word	0x00000000
        /*0090*/ 	.short	0x0004
        /*0092*/ 	.short	0x001c
        /*0094*/ 	.byte	0x00, 0xf0, 0x11, 0x00


	//----- nvinfo : EIATTR_KPARAM_INFO
	.align		4
.L_27:
        /*0098*/ 	.byte	0x04, 0x17
        /*009a*/ 	.short	(.L_29 - .L_28)
.L_28:
        /*009c*/ 	.word	0x00000000
        /*00a0*/ 	.short	0x0003
        /*00a2*/ 	.short	0x0018
        /*00a4*/ 	.byte	0x00, 0xf0, 0x11, 0x00


	//----- nvinfo : EIATTR_KPARAM_INFO
	.align		4
.L_29:
        /*00a8*/ 	.byte	0x04, 0x17
        /*00aa*/ 	.short	(.L_31 - .L_30)
.L_30:
        /*00ac*/ 	.word	0x00000000
        /*00b0*/ 	.short	0x0002
        /*00b2*/ 	.short	0x0010
        /*00b4*/ 	.byte	0x00, 0xf5, 0x21, 0x00


	//----- nvinfo : EIATTR_KPARAM_INFO
	.align		4
.L_31:
        /*00b8*/ 	.byte	0x04, 0x17
        /*00ba*/ 	.short	(.L_33 - .L_32)
.L_32:
        /*00bc*/ 	.word	0x00000000
        /*00c0*/ 	.short	0x0001
        /*00c2*/ 	.short	0x0008
        /*00c4*/ 	.byte	0x00, 0xf5, 0x21, 0x00


	//----- nvinfo : EIATTR_KPARAM_INFO
	.align		4
.L_33:
        /*00c8*/ 	.byte	0x04, 0x17
        /*00ca*/ 	.short	(.L_35 - .L_34)
.L_34:
        /*00cc*/ 	.word	0x00000000
        /*00d0*/ 	.short	0x0000
        /*00d2*/ 	.short	0x0000
        /*00d4*/ 	.byte	0x00, 0xf5, 0x21, 0x00


	//----- nvinfo : EIATTR_SPARSE_MMA_MASK
	.align		4
.L_35:
        /*00d8*/ 	.byte	0x03, 0x50
        /*00da*/ 	.short	0x0000


	//----- nvinfo : EIATTR_MAXREG_COUNT
	.align		4
        /*00dc*/ 	.byte	0x03, 0x1b
        /*00de*/ 	.short	0x00ff


	//----- nvinfo : EIATTR_NUM_BARRIERS
	.align		4
        /*00e0*/ 	.byte	0x02, 0x4c
        /*00e2*/ 	.byte	0x01
	.zero		1


	//----- nvinfo : EIATTR_MERCURY_ISA_VERSION
	.align		4
        /*00e4*/ 	.byte	0x03, 0x5f
        /*00e6*/ 	.short	0x0101


	//----- nvinfo : EIATTR_VRC_CTA_INIT_COUNT
	.align		4
        /*00e8*/ 	.byte	0x02, 0x4a
	.zero		1
	.zero		1


	//----- nvinfo : EIATTR_EXIT_INSTR_OFFSETS
	.align		4
        /*00ec*/ 	.byte	0x04, 0x1c
        /*00ee*/ 	.short	(.L_37 - .L_36)


	//   ....[0]....
.L_36:
        /*00f0*/ 	.word	0x00000030


	//   ....[1]....
        /*00f4*/ 	.word	0x00003880


	//----- nvinfo : EIATTR_CRS_STACK_SIZE
	.align		4
.L_37:
        /*00f8*/ 	.byte	0x04, 0x1e
        /*00fa*/ 	.short	(.L_39 - .L_38)
.L_38:
        /*00fc*/ 	.word	0x00000000


	//----- nvinfo : EIATTR_CBANK_PARAM_SIZE
	.align		4
.L_39:
        /*0100*/ 	.byte	0x03, 0x19
        /*0102*/ 	.short	0x0050


	//----- nvinfo : EIATTR_PARAM_CBANK
	.align		4
        /*0104*/ 	.byte	0x04, 0x0a
        /*0106*/ 	.short	(.L_41 - .L_40)
	.align		4
.L_40:
        /*0108*/ 	.word	index@(.nv.constant0._Z22flash_attention_kernelPKfS0_S0_iiiiiifPfS1_S1_)
        /*010c*/ 	.short	0x0380
        /*010e*/ 	.short	0x0050


	//----- nvinfo : EIATTR_SW_WAR
	.align		4
.L_41:
        /*0110*/ 	.byte	0x04, 0x36
        /*0112*/ 	.short	(.L_43 - .L_42)
.L_42:
        /*0114*/ 	.word	0x00000008
.L_43:


//--------------------- .nv.callgraph             --------------------------
	.section	.nv.callgraph,"",@"SHT_CUDA_CALLGRAPH"
	.align	4
	.sectionentsize	8
	.align		4
        /*0000*/ 	.word	0x00000000
	.align		4
        /*0004*/ 	.word	0xffffffff
	.align		4
        /*0008*/ 	.word	0x00000000
	.align		4
        /*000c*/ 	.word	0xfffffffe
	.align		4
        /*0010*/ 	.word	0x00000000
	.align		4
        /*0014*/ 	.word	0xfffffffd
	.align		4
        /*0018*/ 	.word	0x00000000
	.align		4
        /*001c*/ 	.word	0xfffffffc


//--------------------- .text._Z22flash_attention_kernelPKfS0_S0_iiiiiifPfS1_S1_ --------------------------
	.section	.text._Z22flash_attention_kernelPKfS0_S0_iiiiiifPfS1_S1_,"ax",@progbits
	.align	128
        .global         _Z22flash_attention_kernelPKfS0_S0_iiiiiifPfS1_S1_
        .type           _Z22flash_attention_kernelPKfS0_S0_iiiiiifPfS1_S1_,@function
        .size           _Z22flash_attention_kernelPKfS0_S0_iiiiiifPfS1_S1_,(.L_x_47 - _Z22flash_attention_kernelPKfS0_S0_iiiiiifPfS1_S1_)
        .other          _Z22flash_attention_kernelPKfS0_S0_iiiiiifPfS1_S1_,@"STO_CUDA_ENTRY STV_DEFAULT"
_Z22flash_attention_kernelPKfS0_S0_iiiiiifPfS1_S1_:
.text._Z22flash_attention_kernelPKfS0_S0_iiiiiifPfS1_S1_:
[----:B------:R-:W-:Y:S08]  /*0000*/  LDC R1, c[0x0][0x37c] ;  /* 0x0000df00ff017b82 */ /* 0x000ff00000000800 */
[----:B------:R-:W0:Y:S02]  /*0010*/  LDC R0, c[0x0][0x3a0] ;  /* 0x0000e800ff007b82 */ /* 0x000e240000000800 */
[----:B0-----:R-:W-:-:S13]  /*0020*/  ISETP.GE.AND P0, PT, R0, 0x1, PT ;  /* 0x000000010000780c */ /* 0x001fda0003f06270 */
[----:B------:R-:W-:Y:S05]  /*0030*/  @!P0 EXIT ;  /* 0x000000000000894d */ /* 0x000fea0003800000 */
[----:B------:R-:W0:Y:S01]  /*0040*/  S2R R3, SR_TID.X ;  /* 0x0000000000037919 */ /* 0x000e220000002100 */
[----:B------:R-:W1:Y:S01]  /*0050*/  LDCU.64 UR20, c[0x0][0x3a8] ;  /* 0x00007500ff1477ac */ /* 0x000e620008000a00 */
[----:B------:R-:W2:Y:S01]  /*0060*/  S2UR UR4, SR_CTAID.X ;  /* 0x00000000000479c3 */ /* 0x000ea20000002500 */
[----:B------:R-:W3:Y:S01]  /*0070*/  S2R R12, SR_CTAID.Y ;  /* 0x00000000000c7919 */ /* 0x000ee20000002600 */
[----:B------:R-:W4:Y:S01]  /*0080*/  LDCU.64 UR10, c[0x0][0x398] ;  /* 0x00007300ff0a77ac */ /* 0x000f220008000a00 */
[----:B------:R-:W5:Y:S05]  /*0090*/  LDCU UR22, c[0x0][0x3b0] ;  /* 0x00007600ff1677ac */ /* 0x000f6a0008000800 */
[----:B------:R-:W3:Y:S01]  /*00a0*/  S2UR UR6, SR_CgaCtaId ;  /* 0x00000000000679c3 */ /* 0x000ee20000008800 */
[----:B------:R-:W-:Y:S01]  /*00b0*/  UMOV UR5, 0x400 ;  /* 0x0000040000057882 */ /* 0x000fe20000000000 */
[----:B------:R-:W0:Y:S06]  /*00c0*/  LDCU.64 UR12, c[0x0][0x358] ;  /* 0x00006b00ff0c77ac */ /* 0x000e2c0008000a00 */
[----:B------:R-:W3:Y:S01]  /*00d0*/  LDC.64 R4, c[0x0][0x3c0] ;  /* 0x0000f000ff047b82 */ /* 0x000ee20000000a00 */
[----:B-1----:R-:W-:-:S02]  /*00e0*/  ULOP3.LUT UR18, UR20, 0x7, URZ, 0xc0, !UPT ;  /* 0x0000000714127892 */ /* 0x002fc4000f8ec0ff */
[----:B------:R-:W-:Y:S01]  /*00f0*/  ULOP3.LUT UR19, UR20, 0x3, URZ, 0xc0, !UPT ;  /* 0x0000000314137892 */ /* 0x000fe2000f8ec0ff */
[----:B----4-:R-:W-:Y:S01]  /*0100*/  MOV R13, UR11 ;  /* 0x0000000b000d7c02 */ /* 0x010fe20008000f00 */
[----:B------:R-:W-:Y:S02]  /*0110*/  UIMAD UR9, UR11, UR20, URZ ;  /* 0x000000140b0972a4 */ /* 0x000fe4000f8e02ff */
[----:B------:R-:W-:Y:S01]  /*0120*/  ISETP.LT.AND P0, PT, RZ, UR11, PT ;  /* 0x0000000bff007c0c */ /* 0x000fe2000bf01270 */
[----:B------:R-:W1:Y:S01]  /*0130*/  LDC.64 R6, c[0x0][0x3b8] ;  /* 0x0000ee00ff067b82 */ /* 0x000e620000000a00 */
[----:B--2---:R-:W-:Y:S01]  /*0140*/  UIMAD UR4, UR4, UR10, URZ ;  /* 0x0000000a040472a4 */ /* 0x004fe2000f8e02ff */
[----:B-----5:R-:W-:Y:S01]  /*0150*/  FMUL R10, RZ, UR22 ;  /* 0x00000016ff0a7c20 */ /* 0x020fe20008400000 */
[----:B------:R-:W-:Y:S02]  /*0160*/  UIMAD UR10, UR21, UR11, URZ ;  /* 0x0000000b150a72a4 */ /* 0x000fe4000f8e02ff */
[----:B------:R-:W-:Y:S01]  /*0170*/  ULOP3.LUT UR7, UR20, 0x7ffffff8, URZ, 0xc0, !UPT ;  /* 0x7ffffff814077892 */ /* 0x000fe2000f8ec0ff */
[C---:B0-----:R-:W-:Y:S01]  /*0180*/  IADD3 R0, PT, PT, R3.reuse, UR21, RZ ;  /* 0x0000001503007c10 */ /* 0x041fe2000fffe0ff */
[C---:B------:R-:W-:Y:S01]  /*0190*/  IMAD R8, R3.reuse, UR11, RZ ;  /* 0x0000000b03087c24 */ /* 0x040fe2000f8e02ff */
[----:B---3--:R-:W-:Y:S01]  /*01a0*/  ULEA UR5, UR6, UR5, 0x18 ;  /* 0x0000000506057291 */ /* 0x008fe2000f8ec0ff */
[----:B------:R-:W-:Y:S01]  /*01b0*/  MOV R9, UR4 ;  /* 0x0000000400097c02 */ /* 0x000fe20008000f00 */
[----:B------:R-:W-:Y:S01]  /*01c0*/  UIADD3 UR14, UPT, UPT, UR11, -0x1, URZ ;  /* 0xffffffff0b0e7890 */ /* 0x000fe2000fffe0ff */
[----:B------:R-:W-:Y:S01]  /*01d0*/  IADD3 R0, PT, PT, R0, UR20, RZ ;  /* 0x0000001400007c10 */ /* 0x000fe2000fffe0ff */
[----:B------:R-:W-:Y:S01]  /*01e0*/  ULEA UR8, UR10, UR5, 0x2 ;  /* 0x000000050a087291 */ /* 0x000fe2000f8e10ff */
[----:B------:R-:W-:Y:S01]  /*01f0*/  ISETP.LT.AND P0, PT, R3, UR20, P0 ;  /* 0x0000001403007c0c */ /* 0x000fe20008701270 */
[----:B------:R-:W-:Y:S01]  /*0200*/  IMAD R9, R9, UR11, R8 ;  /* 0x0000000b09097c24 */ /* 0x000fe2000f8e0208 */
[----:B------:R-:W-:Y:S01]  /*0210*/  SHF.L.U32 R0, R0, 0x2, RZ ;  /* 0x0000000200007819 */ /* 0x000fe200000006ff */
[----:B------:R-:W-:-:S02]  /*0220*/  ULEA UR20, UR9, UR8, 0x2 ;  /* 0x0000000809147291 */ /* 0x000fc4000f8e10ff */
[----:B------:R-:W-:Y:S02]  /*0230*/  ULOP3.LUT UR15, UR11, 0x7, URZ, 0xc0, !UPT ;  /* 0x000000070b0f7892 */ /* 0x000fe4000f8ec0ff */
[----:B------:R-:W-:Y:S01]  /*0240*/  IMAD R13, R0, R13, UR5 ;  /* 0x00000005000d7e24 */ /* 0x000fe2000f8e020d */
[----:B------:R-:W-:Y:S01]  /*0250*/  IADD3 R0, PT, PT, R3, UR4, RZ ;  /* 0x0000000403007c10 */ /* 0x000fe2000fffe0ff */
[----:B------:R-:W-:Y:S02]  /*0260*/  ULOP3.LUT UR4, UR11, 0x7ffffff8, URZ, 0xc0, !UPT ;  /* 0x7ffffff80b047892 */ /* 0x000fe4000f8ec0ff */
[----:B------:R-:W-:Y:S01]  /*0270*/  ULOP3.LUT UR16, UR11, 0x3, URZ, 0xc0, !UPT ;  /* 0x000000030b107892 */ /* 0x000fe2000f8ec0ff */
[----:B------:R-:W-:Y:S01]  /*0280*/  IADD3 R13, PT, PT, R13, 0x10, RZ ;  /* 0x000000100d0d7810 */ /* 0x000fe20007ffe0ff */
[C---:B------:R-:W-:Y:S01]  /*0290*/  IMAD R11, R12.reuse, UR21, R0 ;  /* 0x000000150c0b7c24 */ /* 0x040fe2000f8e0200 */
[----:B------:R-:W-:Y:S01]  /*02a0*/  ULOP3.LUT UR17, UR11, 0xf, URZ, 0xc0, !UPT ;  /* 0x0000000f0b117892 */ /* 0x000fe2000f8ec0ff */
[----:B------:R-:W-:Y:S01]  /*02b0*/  IMAD R12, R12, UR10, R9 ;  /* 0x0000000a0c0c7c24 */ /* 0x000fe2000f8e0209 */
[----:B------:R-:W-:Y:S01]  /*02c0*/  ULEA UR9, UR9, UR20, 0x2 ;  /* 0x0000001409097291 */ /* 0x000fe2000f8e10ff */
[----:B------:R-:W-:-:S04]  /*02d0*/  IMAD.WIDE R4, R11, 0x4, R4 ;  /* 0x000000040b047825 */ /* 0x000fc800078e0204 */
[----:B-1----:R-:W-:Y:S01]  /*02e0*/  IMAD.WIDE R6, R11, 0x4, R6 ;  /* 0x000000040b067825 */ /* 0x002fe200078e0206 */
[----:B------:R-:W-:Y:S01]  /*02f0*/  MOV R11, UR4 ;  /* 0x00000004000b7c02 */ /* 0x000fe20008000f00 */
[----:B------:R-:W-:-:S06]  /*0300*/  UMOV UR4, URZ ;  /* 0x000000ff00047c82 */ /* 0x000fcc0008000000 */
.L_x_41:
[----:B------:R-:W-:Y:S04]  /*0310*/  BSSY.RECONVERGENT B0, `(.L_x_0) ;  /* 0x0000086000007945 */ /* 0x000fe80003800200 */
[----:B-1234-:R-:W-:Y:S05]  /*0320*/  @!P0 BRA `(.L_x_1) ;  /* 0x0000000800108947 */ /* 0x01efea0003800000 */
[----:B------:R-:W0:Y:S01]  /*0330*/  LDC R2, c[0x0][0x39c] ;  /* 0x0000e700ff027b82 */ /* 0x000e220000000800 */
[----:B------:R-:W0:Y:S01]  /*0340*/  LDCU UR5, c[0x0][0x3a8] ;  /* 0x00007500ff0577ac */ /* 0x000e220008000800 */
[----:B------:R-:W-:Y:S01]  /*0350*/  UISETP.GE.U32.AND UP0, UPT, UR14, 0x7, UPT ;  /* 0x000000070e00788c */ /* 0x000fe2000bf06070 */
[----:B0-----:R-:W-:Y:S01]  /*0360*/  IMAD R0, R2, UR5, RZ ;  /* 0x0000000502007c24 */ /* 0x001fe2000f8e02ff */
[----:B------:R-:W-:-:S07]  /*0370*/  UMOV UR5, URZ ;  /* 0x000000ff00057c82 */ /* 0x000fce0008000000 */
[----:B------:R-:W-:Y:S05]  /*0380*/  BRA.U !UP0, `(.L_x_2) ;  /* 0x0000000108e07547 */ /* 0x000fea000b800000 */
[----:B------:R-:W0:Y:S01]  /*0390*/  S2R R3, SR_TID.X ;  /* 0x0000000000037919 */ /* 0x000e220000002100 */
[----:B------:R-:W1:Y:S01]  /*03a0*/  S2UR UR6, SR_CgaCtaId ;  /* 0x00000000000679c3 */ /* 0x000e620000008800 */
[----:B------:R-:W0:Y:S01]  /*03b0*/  LDCU UR5, c[0x0][0x3ac] ;  /* 0x00007580ff0577ac */ /* 0x000e220008000800 */
[----:B------:R-:W-:Y:S01]  /*03c0*/  LOP3.LUT R11, R2, 0x7ffffff8, RZ, 0xc0, !PT ;  /* 0x7ffffff8020b7812 */ /* 0x000fe200078ec0ff */
[----:B------:R-:W-:Y:S01]  /*03d0*/  IMAD R21, R0, UR4, R9 ;  /* 0x0000000400157c24 */ /* 0x000fe2000f8e0209 */
[----:B------:R-:W-:Y:S02]  /*03e0*/  MOV R19, R13 ;  /* 0x0000000d00137202 */ /* 0x000fe40000000f00 */
[----:B------:R-:W-:Y:S02]  /*03f0*/  IADD3 R20, PT, PT, -R11, RZ, RZ ;  /* 0x000000ff0b147210 */ /* 0x000fe40007ffe1ff */
[----:B0-----:R-:W-:Y:S01]  /*0400*/  IADD3 R15, PT, PT, R3, UR5, RZ ;  /* 0x00000005030f7c10 */ /* 0x001fe2000fffe0ff */
[----:B------:R-:W-:-:S02]  /*0410*/  UMOV UR5, 0x400 ;  /* 0x0000040000057882 */ /* 0x000fc40000000000 */
[----:B-1----:R-:W-:Y:S01]  /*0420*/  ULEA UR5, UR6, UR5, 0x18 ;  /* 0x0000000506057291 */ /* 0x002fe2000f8ec0ff */
[----:B------:R-:W-:-:S05]  /*0430*/  SHF.L.U32 R15, R15, 0x2, RZ ;  /* 0x000000020f0f7819 */ /* 0x000fca00000006ff */
[----:B------:R-:W-:-:S05]  /*0440*/  IMAD R15, R15, R2, UR5 ;  /* 0x000000050f0f7e24 */ /* 0x000fca000f8e0202 */
[----:B------:R-:W-:-:S07]  /*0450*/  IADD3 R18, PT, PT, R15, 0x10, RZ ;  /* 0x000000100f127810 */ /* 0x000fce0007ffe0ff */
.L_x_3:
[----:B------:R-:W0:Y:S08]  /*0460*/  LDC.64 R16, c[0x0][0x388] ;  /* 0x0000e200ff107b82 */ /* 0x000e300000000a00 */
[----:B------:R-:W1:Y:S01]  /*0470*/  LDC.64 R14, c[0x0][0x390] ;  /* 0x0000e400ff0e7b82 */ /* 0x000e620000000a00 */
[----:B0-----:R-:W-:-:S05]  /*0480*/  IMAD.WIDE R16, R21, 0x4, R16 ;  /* 0x0000000415107825 */ /* 0x001fca00078e0210 */
[----:B------:R-:W2:Y:S01]  /*0490*/  LDG.E R23, desc[UR12][R16.64] ;  /* 0x0000000c10177981 */ /* 0x000ea2000c1e1900 */
[----:B-1----:R-:W-:-:S03]  /*04a0*/  IMAD.WIDE R14, R21, 0x4, R14 ;  /* 0x00000004150e7825 */ /* 0x002fc600078e020e */
[----:B------:R-:W3:Y:S04]  /*04b0*/  LDG.E R26, desc[UR12][R16.64+0x4] ;  /* 0x0000040c101a7981 */ /* 0x000ee8000c1e1900 */
[----:B------:R-:W4:Y:S04]  /*04c0*/  LDG.E R24, desc[UR12][R14.64] ;  /* 0x0000000c0e187981 */ /* 0x000f28000c1e1900 */
[----:B------:R-:W5:Y:S04]  /*04d0*/  LDG.E R28, desc[UR12][R14.64+0x4] ;  /* 0x0000040c0e1c7981 */ /* 0x000f68000c1e1900 */
[----:B------:R-:W5:Y:S04]  /*04e0*/  LDG.E R25, desc[UR12][R16.64+0x8] ;  /* 0x0000080c10197981 */ /* 0x000f68000c1e1900 */
[----:B------:R-:W5:Y:S04]  /*04f0*/  LDG.E R27, desc[UR12][R14.64+0x8] ;  /* 0x0000080c0e1b7981 */ /* 0x000f68000c1e1900 */
[----:B------:R-:W5:Y:S04]  /*0500*/  LDG.E R29, desc[UR12][R16.64+0xc] ;  /* 0x00000c0c101d7981 */ /* 0x000f68000c1e1900 */
[----:B------:R-:W5:Y:S04]  /*0510*/  LDG.E R22, desc[UR12][R14.64+0xc] ;  /* 0x00000c0c0e167981 */ /* 0x000f68000c1e1900 */
[----:B--2---:R0:W-:Y:S04]  /*0520*/  STS [R18+-0x10], R23 ;  /* 0xfffff01712007388 */ /* 0x0041e80000000800 */
[----:B----4-:R1:W-:Y:S04]  /*0530*/  STS [R19+-0x10], R24 ;  /* 0xfffff01813007388 */ /* 0x0103e80000000800 */
[----:B---3--:R2:W-:Y:S04]  /*0540*/  STS [R18+-0xc], R26 ;  /* 0xfffff41a12007388 */ /* 0x0085e80000000800 */
[----:B-----5:R-:W-:Y:S04]  /*0550*/  STS [R19+-0xc], R28 ;  /* 0xfffff41c13007388 */ /* 0x020fe80000000800 */
[----:B------:R-:W-:Y:S04]  /*0560*/  STS [R18+-0x8], R25 ;  /* 0xfffff81912007388 */ /* 0x000fe80000000800 */
[----:B0-----:R-:W3:Y:S04]  /*0570*/  LDG.E R23, desc[UR12][R16.64+0x10] ;  /* 0x0000100c10177981 */ /* 0x001ee8000c1e1900 */
[----:B------:R0:W-:Y:S04]  /*0580*/  STS [R19+-0x8], R27 ;  /* 0xfffff81b13007388 */ /* 0x0001e80000000800 */
[----:B-1----:R-:W4:Y:S04]  /*0590*/  LDG.E R24, desc[UR12][R14.64+0x10] ;  /* 0x0000100c0e187981 */ /* 0x002f28000c1e1900 */
[----:B--2---:R-:W2:Y:S04]  /*05a0*/  LDG.E R26, desc[UR12][R14.64+0x14] ;  /* 0x0000140c0e1a7981 */ /* 0x004ea8000c1e1900 */
[----:B0-----:R-:W5:Y:S04]  /*05b0*/  LDG.E R27, desc[UR12][R16.64+0x14] ;  /* 0x0000140c101b7981 */ /* 0x001f68000c1e1900 */
[----:B------:R-:W2:Y:S04]  /*05c0*/  LDG.E R25, desc[UR12][R16.64+0x18] ;  /* 0x0000180c10197981 */ /* 0x000ea8000c1e1900 */
[----:B------:R-:W-:Y:S04]  /*05d0*/  STS [R18+-0x4], R29 ;  /* 0xfffffc1d12007388 */ /* 0x000fe80000000800 */
[----:B------:R-:W2:Y:S04]  /*05e0*/  LDG.E R28, desc[UR12][R14.64+0x18] ;  /* 0x0000180c0e1c7981 */ /* 0x000ea8000c1e1900 */
[----:B------:R-:W2:Y:S04]  /*05f0*/  LDG.E R17, desc[UR12][R16.64+0x1c] ;  /* 0x00001c0c10117981 */ /* 0x000ea8000c1e1900 */
[----:B------:R0:W-:Y:S04]  /*0600*/  STS [R19+-0x4], R22 ;  /* 0xfffffc1613007388 */ /* 0x0001e80000000800 */
[----:B0-----:R-:W2:Y:S01]  /*0610*/  LDG.E R22, desc[UR12][R14.64+0x1c] ;  /* 0x00001c0c0e167981 */ /* 0x001ea2000c1e1900 */
[----:B------:R-:W-:-:S04]  /*0620*/  IADD3 R20, PT, PT, R20, 0x8, RZ ;  /* 0x0000000814147810 */ /* 0x000fc80007ffe0ff */
[----:B------:R-:W-:Y:S02]  /*0630*/  ISETP.NE.AND P1, PT, R20, RZ, PT ;  /* 0x000000ff1400720c */ /* 0x000fe40003f25270 */
[----:B------:R-:W-:Y:S01]  /*0640*/  IADD3 R21, PT, PT, R21, 0x8, RZ ;  /* 0x0000000815157810 */ /* 0x000fe20007ffe0ff */
[----:B---3--:R-:W-:Y:S04]  /*0650*/  STS [R18], R23 ;  /* 0x0000001712007388 */ /* 0x008fe80000000800 */
[----:B----4-:R-:W-:Y:S04]  /*0660*/  STS [R19], R24 ;  /* 0x0000001813007388 */ /* 0x010fe80000000800 */
[----:B-----5:R-:W-:Y:S04]  /*0670*/  STS [R18+0x4], R27 ;  /* 0x0000041b12007388 */ /* 0x020fe80000000800 */
[----:B--2---:R-:W-:Y:S04]  /*0680*/  STS [R19+0x4], R26 ;  /* 0x0000041a13007388 */ /* 0x004fe80000000800 */
[----:B------:R-:W-:Y:S04]  /*0690*/  STS [R18+0x8], R25 ;  /* 0x0000081912007388 */ /* 0x000fe80000000800 */
[----:B------:R-:W-:Y:S04]  /*06a0*/  STS [R19+0x8], R28 ;  /* 0x0000081c13007388 */ /* 0x000fe80000000800 */
[----:B------:R0:W-:Y:S02]  /*06b0*/  STS [R18+0xc], R17 ;  /* 0x00000c1112007388 */ /* 0x0001e40000000800 */
[----:B0-----:R-:W-:-:S02]  /*06c0*/  IADD3 R18, PT, PT, R18, 0x20, RZ ;  /* 0x0000002012127810 */ /* 0x001fc40007ffe0ff */
[----:B------:R0:W-:Y:S02]  /*06d0*/  STS [R19+0xc], R22 ;  /* 0x00000c1613007388 */ /* 0x0001e40000000800 */
[----:B0-----:R-:W-:Y:S01]  /*06e0*/  IADD3 R19, PT, PT, R19, 0x20, RZ ;  /* 0x0000002013137810 */ /* 0x001fe20007ffe0ff */
[----:B------:R-:W-:Y:S06]  /*06f0*/  @P1 BRA `(.L_x_3) ;  /* 0xfffffffc00581947 */ /* 0x000fec000383ffff */
[----:B------:R-:W-:-:S15]  /*0700*/  R2UR UR5, R11 ;  /* 0x000000000b0572ca */ /* 0x000fde00000e0000 */
.L_x_2:
[----:B------:R-:W-:-:S09]  /*0710*/  UISETP.NE.AND UP0, UPT, UR15, URZ, UPT ;  /* 0x000000ff0f00728c */ /* 0x000fd2000bf05270 */
[----:B------:R-:W-:Y:S05]  /*0720*/  BRA.U !UP0, `(.L_x_1) ;  /* 0x0000000508107547 */ /* 0x000fea000b800000 */
[----:B------:R-:W-:Y:S02]  /*0730*/  UIADD3 UR6, UPT, UPT, UR15, -0x1, URZ ;  /* 0xffffffff0f067890 */ /* 0x000fe4000fffe0ff */
[----:B------:R-:W-:Y:S02]  /*0740*/  UISETP.NE.AND UP1, UPT, UR16, URZ, UPT ;  /* 0x000000ff1000728c */ /* 0x000fe4000bf25270 */
[----:B------:R-:W-:-:S09]  /*0750*/  UISETP.GE.U32.AND UP0, UPT, UR6, 0x3, UPT ;  /* 0x000000030600788c */ /* 0x000fd2000bf06070 */
[----:B------:R-:W-:Y:S05]  /*0760*/  BRA.U !UP0, `(.L_x_4) ;  /* 0x0000000108687547 */ /* 0x000fea000b800000 */
[----:B------:R-:W0:Y:S01]  /*0770*/  LDC.64 R16, c[0x0][0x388] ;  /* 0x0000e200ff107b82 */ /* 0x000e220000000a00 */
[----:B------:R-:W-:-:S05]  /*0780*/  IMAD R19, R0, UR4, R9 ;  /* 0x0000000400137c24 */ /* 0x000fca000f8e0209 */
[----:B------:R-:W-:Y:S02]  /*0790*/  IADD3 R19, PT, PT, R19, UR5, RZ ;  /* 0x0000000513137c10 */ /* 0x000fe4000fffe0ff */
[----:B------:R-:W1:Y:S03]  /*07a0*/  LDC.64 R14, c[0x0][0x390] ;  /* 0x0000e400ff0e7b82 */ /* 0x000e660000000a00 */
        /* <DEDUP_REMOVED lines=9> */
[----:B------:R-:W5:Y:S01]  /*0840*/  LDG.E R25, desc[UR12][R14.64+0xc] ;  /* 0x00000c0c0e197981 */ /* 0x000f62000c1e1900 */
[----:B------:R-:W-:-:S04]  /*0850*/  IADD3 R19, PT, PT, R8, UR5, RZ ;  /* 0x0000000508137c10 */ /* 0x000fc8000fffe0ff */
[C---:B------:R-:W-:Y:S02]  /*0860*/  LEA R21, R19.reuse, UR8, 0x2 ;  /* 0x0000000813157c11 */ /* 0x040fe4000f8e10ff */
[----:B------:R-:W-:Y:S01]  /*0870*/  LEA R19, R19, UR20, 0x2 ;  /* 0x0000001413137c11 */ /* 0x000fe2000f8e10ff */
[----:B------:R-:W-:Y:S02]  /*0880*/  UIADD3 UR5, UPT, UPT, UR5, 0x4, URZ ;  /* 0x0000000405057890 */ /* 0x000fe4000fffe0ff */
[----:B--2---:R0:W-:Y:S04]  /*0890*/  STS [R21], R18 ;  /* 0x0000001215007388 */ /* 0x0041e80000000800 */
[----:B----4-:R0:W-:Y:S04]  /*08a0*/  STS [R19], R20 ;  /* 0x0000001413007388 */ /* 0x0101e80000000800 */
[----:B---3--:R0:W-:Y:S04]  /*08b0*/  STS [R21+0x4], R22 ;  /* 0x0000041615007388 */ /* 0x0081e80000000800 */
[----:B-----5:R0:W-:Y:S04]  /*08c0*/  STS [R19+0x4], R24 ;  /* 0x0000041813007388 */ /* 0x0201e80000000800 */
[----:B------:R0:W-:Y:S04]  /*08d0*/  STS [R21+0x8], R26 ;  /* 0x0000081a15007388 */ /* 0x0001e80000000800 */
[----:B------:R0:W-:Y:S04]  /*08e0*/  STS [R19+0x8], R28 ;  /* 0x0000081c13007388 */ /* 0x0001e80000000800 */
[----:B------:R0:W-:Y:S04]  /*08f0*/  STS [R21+0xc], R23 ;  /* 0x00000c1715007388 */ /* 0x0001e80000000800 */
[----:B------:R0:W-:Y:S02]  /*0900*/  STS [R19+0xc], R25 ;  /* 0x00000c1913007388 */ /* 0x0001e40000000800 */
.L_x_4:
[----:B------:R-:W-:Y:S05]  /*0910*/  BRA.U !UP1, `(.L_x_1) ;  /* 0x0000000109947547 */ /* 0x000fea000b800000 */
[----:B------:R-:W-:Y:S01]  /*0920*/  LOP3.LUT R2, R2, 0x1, RZ, 0xc0, !PT ;  /* 0x0000000102027812 */ /* 0x000fe200078ec0ff */
[----:B------:R-:W-:Y:S01]  /*0930*/  UISETP.NE.AND UP0, UPT, UR16, 0x1, UPT ;  /* 0x000000011000788c */ /* 0x000fe2000bf05270 */
[----:B0-----:R-:W-:Y:S01]  /*0940*/  HFMA2 R19, -RZ, RZ, 0, 2.384185791015625e-07 ;  /* 0x00000004ff137431 */ /* 0x001fe200000001ff */
[----:B------:R-:W-:Y:S02]  /*0950*/  MOV R17, 0x4 ;  /* 0x0000000400117802 */ /* 0x000fe40000000f00 */
[----:B------:R-:W-:Y:S02]  /*0960*/  ISETP.NE.U32.AND P1, PT, R2, 0x1, PT ;  /* 0x000000010200780c */ /* 0x000fe40003f25070 */
[----:B------:R-:W-:-:S05]  /*0970*/  PLOP3.LUT P2, PT, PT, PT, UP0, 0x80, 0x8 ;  /* 0x000000000008781c */ /* 0x000fca0003f4f008 */
[----:B------:R-:W0:Y:S01]  /*0980*/  @UP0 LDCU.64 UR10, c[0x0][0x388] ;  /* 0x00007100ff0a07ac */ /* 0x000e220008000a00 */
[----:B------:R-:W1:Y:S05]  /*0990*/  @UP0 LDCU.64 UR22, c[0x0][0x390] ;  /* 0x00007200ff1607ac */ /* 0x000e6a0008000a00 */
[----:B------:R-:W2:Y:S01]  /*09a0*/  @!P1 LDC.64 R20, c[0x0][0x388] ;  /* 0x0000e200ff149b82 */ /* 0x000ea20000000a00 */
[--C-:B------:R-:W-:Y:S01]  /*09b0*/  @!P1 IMAD R23, R0, UR4, R9.reuse ;  /* 0x0000000400179c24 */ /* 0x100fe2000f8e0209 */
[----:B------:R-:W-:Y:S01]  /*09c0*/  @P2 IADD3 R2, PT, PT, R8, UR5, RZ ;  /* 0x0000000508022c10 */ /* 0x000fe2000fffe0ff */
[----:B------:R-:W-:-:S05]  /*09d0*/  @P2 IMAD R16, R0, UR4, R9 ;  /* 0x0000000400102c24 */ /* 0x000fca000f8e0209 */
[----:B------:R-:W3:Y:S01]  /*09e0*/  @!P1 LDC.64 R14, c[0x0][0x390] ;  /* 0x0000e400ff0e9b82 */ /* 0x000ee20000000a00 */
[----:B------:R-:W-:Y:S01]  /*09f0*/  @P2 IADD3 R16, PT, PT, R16, UR5, RZ ;  /* 0x0000000510102c10 */ /* 0x000fe2000fffe0ff */
[----:B------:R-:W-:-:S04]  /*0a00*/  @UP0 UIADD3 UR5, UPT, UPT, UR5, 0x2, URZ ;  /* 0x0000000205050890 */ /* 0x000fc8000fffe0ff */
[C---:B0-----:R-:W-:Y:S02]  /*0a10*/  @P2 IMAD.WIDE R18, R16.reuse, R19, UR10 ;  /* 0x0000000a10122e25 */ /* 0x041fe4000f8e0213 */
[----:B------:R-:W-:Y:S02]  /*0a20*/  @!P1 IADD3 R23, PT, PT, R23, UR5, RZ ;  /* 0x0000000517179c10 */ /* 0x000fe4000fffe0ff */
[----:B-1----:R-:W-:Y:S01]  /*0a30*/  @P2 IMAD.WIDE R16, R16, R17, UR22 ;  /* 0x0000001610102e25 */ /* 0x002fe2000f8e0211 */
[----:B------:R-:W4:Y:S04]  /*0a40*/  @P2 LDG.E R0, desc[UR12][R18.64] ;  /* 0x0000000c12002981 */ /* 0x000f28000c1e1900 */
[----:B------:R-:W5:Y:S01]  /*0a50*/  @P2 LDG.E R22, desc[UR12][R16.64] ;  /* 0x0000000c10162981 */ /* 0x000f62000c1e1900 */
[----:B--2---:R-:W-:-:S03]  /*0a60*/  @!P1 IMAD.WIDE R20, R23, 0x4, R20 ;  /* 0x0000000417149825 */ /* 0x004fc600078e0214 */
[----:B------:R-:W2:Y:S04]  /*0a70*/  @P2 LDG.E R24, desc[UR12][R18.64+0x4] ;  /* 0x0000040c12182981 */ /* 0x000ea8000c1e1900 */
[----:B------:R-:W2:Y:S01]  /*0a80*/  @P2 LDG.E R26, desc[UR12][R16.64+0x4] ;  /* 0x0000040c101a2981 */ /* 0x000ea2000c1e1900 */
[----:B---3--:R-:W-:-:S03]  /*0a90*/  @!P1 IMAD.WIDE R14, R23, 0x4, R14 ;  /* 0x00000004170e9825 */ /* 0x008fc600078e020e */
[----:B------:R-:W3:Y:S04]  /*0aa0*/  @!P1 LDG.E R20, desc[UR12][R20.64] ;  /* 0x0000000c14149981 */ /* 0x000ee8000c1e1900 */
[----:B------:R-:W3:Y:S01]  /*0ab0*/  @!P1 LDG.E R14, desc[UR12][R14.64] ;  /* 0x0000000c0e0e9981 */ /* 0x000ee2000c1e1900 */
[----:B------:R-:W-:Y:S02]  /*0ac0*/  @P2 LEA R27, R2, UR8, 0x2 ;  /* 0x00000008021b2c11 */ /* 0x000fe4000f8e10ff */
[----:B------:R-:W-:Y:S02]  /*0ad0*/  @!P1 IADD3 R23, PT, PT, R8, UR5, RZ ;  /* 0x0000000508179c10 */ /* 0x000fe4000fffe0ff */
[----:B------:R-:W-:Y:S02]  /*0ae0*/  @P2 LEA R29, R2, UR20, 0x2 ;  /* 0x00000014021d2c11 */ /* 0x000fe4000f8e10ff */
[----:B------:R-:W-:-:S02]  /*0af0*/  @!P1 LEA R25, R23, UR8, 0x2 ;  /* 0x0000000817199c11 */ /* 0x000fc4000f8e10ff */
[----:B------:R-:W-:Y:S01]  /*0b00*/  @!P1 LEA R23, R23, UR20, 0x2 ;  /* 0x0000001417179c11 */ /* 0x000fe2000f8e10ff */
[----:B----4-:R1:W-:Y:S04]  /*0b10*/  @P2 STS [R27], R0 ;  /* 0x000000001b002388 */ /* 0x0103e80000000800 */
[----:B-----5:R1:W-:Y:S04]  /*0b20*/  @P2 STS [R29], R22 ;  /* 0x000000161d002388 */ /* 0x0203e80000000800 */
[----:B--2---:R1:W-:Y:S04]  /*0b30*/  @P2 STS [R27+0x4], R24 ;  /* 0x000004181b002388 */ /* 0x0043e80000000800 */
[----:B------:R1:W-:Y:S04]  /*0b40*/  @P2 STS [R29+0x4], R26 ;  /* 0x0000041a1d002388 */ /* 0x0003e80000000800 */
[----:B---3--:R1:W-:Y:S04]  /*0b50*/  @!P1 STS [R25], R20 ;  /* 0x0000001419009388 */ /* 0x0083e80000000800 */
[----:B------:R1:W-:Y:S02]  /*0b60*/  @!P1 STS [R23], R14 ;  /* 0x0000000e17009388 */ /* 0x0003e40000000800 */
.L_x_1:
[----:B------:R-:W-:Y:S05]  /*0b70*/  BSYNC.RECONVERGENT B0 ;  /* 0x0000000000007941 */ /* 0x000fea0003800200 */
.L_x_0:
[----:B------:R-:W2:Y:S02]  /*0b80*/  LDCU UR6, c[0x0][0x39c] ;  /* 0x00007380ff0677ac */ /* 0x000ea40008000800 */
[----:B--2---:R-:W-:Y:S01]  /*0b90*/  UISETP.GE.AND UP0, UPT, UR6, 0x1, UPT ;  /* 0x000000010600788c */ /* 0x004fe2000bf06270 */
[----:B------:R-:W-:Y:S08]  /*0ba0*/  BAR.SYNC.DEFER_BLOCKING 0x0 ;  /* 0x0000000000007b1d */ /* 0x000ff00000010000 */
[----:B------:R-:W-:Y:S05]  /*0bb0*/  BRA.U !UP0, `(.L_x_5) ;  /* 0x0000000508e47547 */ /* 0x000fea000b800000 */
[----:B------:R-:W-:Y:S01]  /*0bc0*/  UISETP.GE.U32.AND UP1, UPT, UR14, 0xf, UPT ;  /* 0x0000000f0e00788c */ /* 0x000fe2000bf26070 */
[----:B------:R-:W-:-:S08]  /*0bd0*/  UMOV UR5, URZ ;  /* 0x000000ff00057c82 */ /* 0x000fd00008000000 */
[----:B------:R-:W-:Y:S05]  /*0be0*/  BRA.U !UP1, `(.L_x_6) ;  /* 0x0000000109b87547 */ /* 0x000fea000b800000 */
[----:B------:R-:W2:Y:S01]  /*0bf0*/  S2UR UR10, SR_CgaCtaId ;  /* 0x00000000000a79c3 */ /* 0x000ea20000008800 */
[----:B------:R-:W-:Y:S01]  /*0c00*/  UMOV UR5, 0x400 ;  /* 0x0000040000057882 */ /* 0x000fe20000000000 */
[----:B------:R-:W-:Y:S02]  /*0c10*/  ULOP3.LUT UR6, UR6, 0x7ffffff0, URZ, 0xc0, !UPT ;  /* 0x7ffffff006067892 */ /* 0x000fe4000f8ec0ff */
[----:B--2---:R-:W-:-:S03]  /*0c20*/  ULEA UR10, UR10, UR5, 0x18 ;  /* 0x000000050a0a7291 */ /* 0x004fc6000f8ec0ff */
[----:B------:R-:W-:-:S09]  /*0c30*/  UMOV UR5, URZ ;  /* 0x000000ff00057c82 */ /* 0x000fd20008000000 */
.L_x_7:
[----:B-1----:R-:W1:Y:S01]  /*0c40*/  LDC.64 R14, c[0x0][0x380] ;  /* 0x0000e000ff0e7b82 */ /* 0x002e620000000a00 */
[----:B0-----:R-:W-:-:S05]  /*0c50*/  IADD3 R17, PT, PT, R12, UR5, RZ ;  /* 0x000000050c117c10 */ /* 0x001fca000fffe0ff */
[----:B-1----:R-:W-:-:S05]  /*0c60*/  IMAD.WIDE R14, R17, 0x4, R14 ;  /* 0x00000004110e7825 */ /* 0x002fca00078e020e */
[----:B------:R-:W2:Y:S04]  /*0c70*/  LDG.E R17, desc[UR12][R14.64] ;  /* 0x0000000c0e117981 */ /* 0x000ea8000c1e1900 */
[----:B0-----:R-:W3:Y:S04]  /*0c80*/  LDG.E R19, desc[UR12][R14.64+0x4] ;  /* 0x0000040c0e137981 */ /* 0x001ee8000c1e1900 */
[----:B------:R-:W4:Y:S01]  /*0c90*/  LDG.E R21, desc[UR12][R14.64+0x8] ;  /* 0x0000080c0e157981 */ /* 0x000f22000c1e1900 */
[----:B------:R-:W-:-:S03]  /*0ca0*/  IADD3 R0, PT, PT, R8, UR5, RZ ;  /* 0x0000000508007c10 */ /* 0x000fc6000fffe0ff */
[----:B------:R-:W5:Y:S01]  /*0cb0*/  LDG.E R23, desc[UR12][R14.64+0xc] ;  /* 0x00000c0c0e177981 */ /* 0x000f62000c1e1900 */
[----:B------:R-:W-:-:S03]  /*0cc0*/  LEA R0, R0, UR10, 0x2 ;  /* 0x0000000a00007c11 */ /* 0x000fc6000f8e10ff */
[----:B------:R-:W5:Y:S04]  /*0cd0*/  LDG.E R25, desc[UR12][R14.64+0x10] ;  /* 0x0000100c0e197981 */ /* 0x000f68000c1e1900 */
        /* <DEDUP_REMOVED lines=8> */
[----:B--2---:R0:W-:Y:S04]  /*0d60*/  STS [R0], R17 ;  /* 0x0000001100007388 */ /* 0x0041e80000000800 */
[----:B---3--:R1:W-:Y:S04]  /*0d70*/  STS [R0+0x4], R19 ;  /* 0x0000041300007388 */ /* 0x0083e80000000800 */
[----:B----4-:R2:W-:Y:S04]  /*0d80*/  STS [R0+0x8], R21 ;  /* 0x0000081500007388 */ /* 0x0105e80000000800 */
[----:B0-----:R-:W3:Y:S04]  /*0d90*/  LDG.E R17, desc[UR12][R14.64+0x2c] ;  /* 0x00002c0c0e117981 */ /* 0x001ee8000c1e1900 */
[----:B-1----:R-:W4:Y:S04]  /*0da0*/  LDG.E R19, desc[UR12][R14.64+0x30] ;  /* 0x0000300c0e137981 */ /* 0x002f28000c1e1900 */
[----:B--2---:R-:W2:Y:S04]  /*0db0*/  LDG.E R21, desc[UR12][R14.64+0x34] ;  /* 0x0000340c0e157981 */ /* 0x004ea8000c1e1900 */
[----:B-----5:R0:W-:Y:S04]  /*0dc0*/  STS [R0+0xc], R23 ;  /* 0x00000c1700007388 */ /* 0x0201e80000000800 */
[----:B------:R0:W-:Y:S04]  /*0dd0*/  STS [R0+0x10], R25 ;  /* 0x0000101900007388 */ /* 0x0001e80000000800 */
[----:B------:R0:W-:Y:S04]  /*0de0*/  STS [R0+0x14], R27 ;  /* 0x0000141b00007388 */ /* 0x0001e80000000800 */
[----:B------:R0:W-:Y:S04]  /*0df0*/  STS [R0+0x18], R29 ;  /* 0x0000181d00007388 */ /* 0x0001e80000000800 */
[----:B------:R0:W-:Y:S04]  /*0e00*/  STS [R0+0x1c], R2 ;  /* 0x00001c0200007388 */ /* 0x0001e80000000800 */
[----:B------:R0:W-:Y:S04]  /*0e10*/  STS [R0+0x20], R16 ;  /* 0x0000201000007388 */ /* 0x0001e80000000800 */
[----:B------:R0:W-:Y:S04]  /*0e20*/  STS [R0+0x24], R18 ;  /* 0x0000241200007388 */ /* 0x0001e80000000800 */
[----:B------:R0:W-:Y:S04]  /*0e30*/  STS [R0+0x28], R20 ;  /* 0x0000281400007388 */ /* 0x0001e80000000800 */
[----:B------:R0:W-:Y:S04]  /*0e40*/  STS [R0+0x38], R22 ;  /* 0x0000381600007388 */ /* 0x0001e80000000800 */
[----:B------:R0:W-:Y:S01]  /*0e50*/  STS [R0+0x3c], R24 ;  /* 0x00003c1800007388 */ /* 0x0001e20000000800 */
[----:B------:R-:W-:-:S04]  /*0e60*/  UIADD3 UR5, UPT, UPT, UR5, 0x10, URZ ;  /* 0x0000001005057890 */ /* 0x000fc8000fffe0ff */
[----:B------:R-:W-:Y:S01]  /*0e70*/  UISETP.NE.AND UP1, UPT, UR5, UR6, UPT ;  /* 0x000000060500728c */ /* 0x000fe2000bf25270 */
[----:B---3--:R0:W-:Y:S04]  /*0e80*/  STS [R0+0x2c], R17 ;  /* 0x00002c1100007388 */ /* 0x0081e80000000800 */
[----:B----4-:R0:W-:Y:S04]  /*0e90*/  STS [R0+0x30], R19 ;  /* 0x0000301300007388 */ /* 0x0101e80000000800 */
[----:B--2---:R0:W-:Y:S01]  /*0ea0*/  STS [R0+0x34], R21 ;  /* 0x0000341500007388 */ /* 0x0041e20000000800 */
[----:B------:R-:W-:Y:S05]  /*0eb0*/  BRA.U UP1, `(.L_x_7) ;  /* 0xfffffffd01607547 */ /* 0x000fea000b83ffff */
[----:B------:R-:W-:-:S05]  /*0ec0*/  UMOV UR5, UR6 ;  /* 0x0000000600057c82 */ /* 0x000fca0008000000 */
.L_x_6:
[----:B------:R-:W-:-:S09]  /*0ed0*/  UISETP.NE.AND UP1, UPT, UR17, URZ, UPT ;  /* 0x000000ff1100728c */ /* 0x000fd2000bf25270 */
[----:B------:R-:W-:Y:S05]  /*0ee0*/  BRA.U !UP1, `(.L_x_5) ;  /* 0x0000000509187547 */ /* 0x000fea000b800000 */
[----:B------:R-:W-:Y:S02]  /*0ef0*/  UIADD3 UR6, UPT, UPT, UR17, -0x1, URZ ;  /* 0xffffffff11067890 */ /* 0x000fe4000fffe0ff */
[----:B------:R-:W-:Y:S02]  /*0f00*/  UISETP.NE.AND UP2, UPT, UR15, URZ, UPT ;  /* 0x000000ff0f00728c */ /* 0x000fe4000bf45270 */
[----:B------:R-:W-:-:S09]  /*0f10*/  UISETP.GE.U32.AND UP1, UPT, UR6, 0x7, UPT ;  /* 0x000000070600788c */ /* 0x000fd2000bf26070 */
[----:B------:R-:W-:Y:S05]  /*0f20*/  BRA.U !UP1, `(.L_x_8) ;  /* 0x0000000109647547 */ /* 0x000fea000b800000 */
[----:B-1----:R-:W1:Y:S01]  /*0f30*/  LDC.64 R14, c[0x0][0x380] ;  /* 0x0000e000ff0e7b82 */ /* 0x002e620000000a00 */
[----:B0-----:R-:W-:-:S05]  /*0f40*/  IADD3 R17, PT, PT, R12, UR5, RZ ;  /* 0x000000050c117c10 */ /* 0x001fca000fffe0ff */
[----:B-1----:R-:W-:-:S05]  /*0f50*/  IMAD.WIDE R14, R17, 0x4, R14 ;  /* 0x00000004110e7825 */ /* 0x002fca00078e020e */
[----:B------:R-:W2:Y:S04]  /*0f60*/  LDG.E R0, desc[UR12][R14.64] ;  /* 0x0000000c0e007981 */ /* 0x000ea8000c1e1900 */
[----:B------:R-:W3:Y:S04]  /*0f70*/  LDG.E R16, desc[UR12][R14.64+0x4] ;  /* 0x0000040c0e107981 */ /* 0x000ee8000c1e1900 */
[----:B------:R-:W4:Y:S04]  /*0f80*/  LDG.E R18, desc[UR12][R14.64+0x8] ;  /* 0x0000080c0e127981 */ /* 0x000f28000c1e1900 */
[----:B------:R-:W5:Y:S04]  /*0f90*/  LDG.E R20, desc[UR12][R14.64+0xc] ;  /* 0x00000c0c0e147981 */ /* 0x000f68000c1e1900 */
[----:B------:R-:W5:Y:S04]  /*0fa0*/  LDG.E R22, desc[UR12][R14.64+0x10] ;  /* 0x0000100c0e167981 */ /* 0x000f68000c1e1900 */
[----:B------:R-:W5:Y:S04]  /*0fb0*/  LDG.E R24, desc[UR12][R14.64+0x14] ;  /* 0x0000140c0e187981 */ /* 0x000f68000c1e1900 */
[----:B------:R-:W5:Y:S04]  /*0fc0*/  LDG.E R26, desc[UR12][R14.64+0x18] ;  /* 0x0000180c0e1a7981 */ /* 0x000f68000c1e1900 */
[----:B------:R-:W5:Y:S01]  /*0fd0*/  LDG.E R28, desc[UR12][R14.64+0x1c] ;  /* 0x00001c0c0e1c7981 */ /* 0x000f62000c1e1900 */
[----:B------:R-:W0:Y:S01]  /*0fe0*/  S2UR UR10, SR_CgaCtaId ;  /* 0x00000000000a79c3 */ /* 0x000e220000008800 */
[----:B------:R-:W-:Y:S01]  /*0ff0*/  UMOV UR6, 0x400 ;  /* 0x0000040000067882 */ /* 0x000fe20000000000 */
[----:B------:R-:W-:Y:S01]  /*1000*/  IADD3 R2, PT, PT, R8, UR5, RZ ;  /* 0x0000000508027c10 */ /* 0x000fe2000fffe0ff */
[----:B------:R-:W-:-:S02]  /*1010*/  UIADD3 UR5, UPT, UPT, UR5, 0x8, URZ ;  /* 0x0000000805057890 */ /* 0x000fc4000fffe0ff */
[----:B0-----:R-:W-:-:S06]  /*1020*/  ULEA UR6, UR10, UR6, 0x18 ;  /* 0x000000060a067291 */ /* 0x001fcc000f8ec0ff */
[----:B------:R-:W-:-:S05]  /*1030*/  LEA R17, R2, UR6, 0x2 ;  /* 0x0000000602117c11 */ /* 0x000fca000f8e10ff */
[----:B--2---:R2:W-:Y:S04]  /*1040*/  STS [R17], R0 ;  /* 0x0000000011007388 */ /* 0x0045e80000000800 */
[----:B---3--:R2:W-:Y:S04]  /*1050*/  STS [R17+0x4], R16 ;  /* 0x0000041011007388 */ /* 0x0085e80000000800 */
[----:B----4-:R2:W-:Y:S04]  /*1060*/  STS [R17+0x8], R18 ;  /* 0x0000081211007388 */ /* 0x0105e80000000800 */
[----:B-----5:R2:W-:Y:S04]  /*1070*/  STS [R17+0xc], R20 ;  /* 0x00000c1411007388 */ /* 0x0205e80000000800 */
[----:B------:R2:W-:Y:S04]  /*1080*/  STS [R17+0x10], R22 ;  /* 0x0000101611007388 */ /* 0x0005e80000000800 */
[----:B------:R2:W-:Y:S04]  /*1090*/  STS [R17+0x14], R24 ;  /* 0x0000141811007388 */ /* 0x0005e80000000800 */
[----:B------:R2:W-:Y:S04]  /*10a0*/  STS [R17+0x18], R26 ;  /* 0x0000181a11007388 */ /* 0x0005e80000000800 */
[----:B------:R2:W-:Y:S02]  /*10b0*/  STS [R17+0x1c], R28 ;  /* 0x00001c1c11007388 */ /* 0x0005e40000000800 */
.L_x_8:
[----:B------:R-:W-:Y:S05]  /*10c0*/  BRA.U !UP2, `(.L_x_5) ;  /* 0x000000010aa07547 */ /* 0x000fea000b800000 */
[----:B------:R-:W-:Y:S02]  /*10d0*/  UIADD3 UR6, UPT, UPT, UR15, -0x1, URZ ;  /* 0xffffffff0f067890 */ /* 0x000fe4000fffe0ff */
[----:B------:R-:W-:Y:S02]  /*10e0*/  UISETP.NE.AND UP2, UPT, UR16, URZ, UPT ;  /* 0x000000ff1000728c */ /* 0x000fe4000bf45270 */
[----:B------:R-:W-:-:S09]  /*10f0*/  UISETP.GE.U32.AND UP1, UPT, UR6, 0x3, UPT ;  /* 0x000000030600788c */ /* 0x000fd2000bf26070 */
[----:B------:R-:W-:Y:S05]  /*1100*/  BRA.U !UP1, `(.L_x_9) ;  /* 0x0000000109447547 */ /* 0x000fea000b800000 */
[----:B-1----:R-:W1:Y:S01]  /*1110*/  LDC.64 R14, c[0x0][0x380] ;  /* 0x0000e000ff0e7b82 */ /* 0x002e620000000a00 */
[----:B0-2---:R-:W-:-:S05]  /*1120*/  IADD3 R17, PT, PT, R12, UR5, RZ ;  /* 0x000000050c117c10 */ /* 0x005fca000fffe0ff */
[----:B-1----:R-:W-:-:S05]  /*1130*/  IMAD.WIDE R14, R17, 0x4, R14 ;  /* 0x00000004110e7825 */ /* 0x002fca00078e020e */
[----:B------:R-:W2:Y:S04]  /*1140*/  LDG.E R0, desc[UR12][R14.64] ;  /* 0x0000000c0e007981 */ /* 0x000ea8000c1e1900 */
[----:B------:R-:W3:Y:S04]  /*1150*/  LDG.E R16, desc[UR12][R14.64+0x4] ;  /* 0x0000040c0e107981 */ /* 0x000ee8000c1e1900 */
[----:B------:R-:W4:Y:S04]  /*1160*/  LDG.E R18, desc[UR12][R14.64+0x8] ;  /* 0x0000080c0e127981 */ /* 0x000f28000c1e1900 */
        /* <DEDUP_REMOVED lines=10> */
[----:B-----5:R0:W-:Y:S02]  /*1210*/  STS [R17+0xc], R20 ;  /* 0x00000c1411007388 */ /* 0x0201e40000000800 */
.L_x_9:
[----:B------:R-:W-:Y:S05]  /*1220*/  BRA.U !UP2, `(.L_x_5) ;  /* 0x000000010a487547 */ /* 0x000fea000b800000 */
[----:B-1----:R-:W1:Y:S01]  /*1230*/  LDC.64 R14, c[0x0][0x380] ;  /* 0x0000e000ff0e7b82 */ /* 0x002e620000000a00 */
[----:B0-2---:R-:W-:-:S05]  /*1240*/  IADD3 R17, PT, PT, R12, UR5, RZ ;  /* 0x000000050c117c10 */ /* 0x005fca000fffe0ff */
[----:B-1----:R-:W-:-:S05]  /*1250*/  IMAD.WIDE R14, R17, 0x4, R14 ;  /* 0x00000004110e7825 */ /* 0x002fca00078e020e */
[----:B------:R-:W2:Y:S01]  /*1260*/  LDG.E R0, desc[UR12][R14.64] ;  /* 0x0000000c0e007981 */ /* 0x000ea2000c1e1900 */
[----:B------:R-:W0:Y:S01]  /*1270*/  S2UR UR10, SR_CgaCtaId ;  /* 0x00000000000a79c3 */ /* 0x000e220000008800 */
[----:B------:R-:W-:Y:S01]  /*1280*/  UMOV UR6, 0x400 ;  /* 0x0000040000067882 */ /* 0x000fe20000000000 */
[----:B------:R-:W-:Y:S01]  /*1290*/  IADD3 R2, PT, PT, R8, UR5, RZ ;  /* 0x0000000508027c10 */ /* 0x000fe2000fffe0ff */
[----:B------:R-:W-:Y:S02]  /*12a0*/  UISETP.NE.AND UP1, UPT, UR16, 0x1, UPT ;  /* 0x000000011000788c */ /* 0x000fe4000bf25270 */
[----:B0-----:R-:W-:-:S06]  /*12b0*/  ULEA UR6, UR10, UR6, 0x18 ;  /* 0x000000060a067291 */ /* 0x001fcc000f8ec0ff */
[----:B------:R-:W-:-:S05]  /*12c0*/  LEA R17, R2, UR6, 0x2 ;  /* 0x0000000602117c11 */ /* 0x000fca000f8e10ff */
[----:B--2---:R3:W-:Y:S01]  /*12d0*/  STS [R17], R0 ;  /* 0x0000000011007388 */ /* 0x0047e20000000800 */
[----:B------:R-:W-:Y:S05]  /*12e0*/  BRA.U !UP1, `(.L_x_5) ;  /* 0x0000000109187547 */ /* 0x000fea000b800000 */
[----:B------:R-:W-:Y:S01]  /*12f0*/  UISETP.NE.AND UP1, UPT, UR16, 0x2, UPT ;  /* 0x000000021000788c */ /* 0x000fe2000bf25270 */
[----:B---3--:R-:W2:Y:S05]  /*1300*/  LDG.E R0, desc[UR12][R14.64+0x4] ;  /* 0x0000040c0e007981 */ /* 0x008eaa000c1e1900 */
[----:B------:R-:W-:-:S13]  /*1310*/  PLOP3.LUT P1, PT, PT, PT, UP1, 0x80, 0x8 ;  /* 0x000000000008781c */ /* 0x000fda0003f2f018 */
[----:B------:R-:W3:Y:S04]  /*1320*/  @P1 LDG.E R2, desc[UR12][R14.64+0x8] ;  /* 0x0000080c0e021981 */ /* 0x000ee8000c1e1900 */
[----:B--2---:R4:W-:Y:S04]  /*1330*/  STS [R17+0x4], R0 ;  /* 0x0000040011007388 */ /* 0x0049e80000000800 */
[----:B---3--:R4:W-:Y:S02]  /*1340*/  @P1 STS [R17+0x8], R2 ;  /* 0x0000080211001388 */ /* 0x0089e40000000800 */
.L_x_5:
[----:B------:R-:W0:Y:S01]  /*1350*/  LDCU UR5, c[0x0][0x3a8] ;  /* 0x00007500ff0577ac */ /* 0x000e220008000800 */
[----:B------:R-:W-:Y:S01]  /*1360*/  HFMA2 R15, -RZ, RZ, 7.62939453125e-06, 0 ;  /* 0x00800000ff0f7431 */ /* 0x000fe200000001ff */
[----:B01234-:R-:W-:-:S04]  /*1370*/  MOV R0, UR5 ;  /* 0x0000000500007c02 */ /* 0x01ffc80008000f00 */
[----:B------:R-:W-:-:S13]  /*1380*/  ISETP.GE.AND P4, PT, R0, 0x1, PT ;  /* 0x000000010000780c */ /* 0x000fda0003f86270 */
[----:B------:R-:W-:Y:S05]  /*1390*/  @!P4 BRA `(.L_x_10) ;  /* 0x00000008009cc947 */ /* 0x000fea0003800000 */
[----:B------:R-:W-:Y:S05]  /*13a0*/  BRA.U !UP0, `(.L_x_11) ;  /* 0x0000000508d07547 */ /* 0x000fea000b800000 */
[----:B------:R-:W-:Y:S01]  /*13b0*/  MOV R15, 0x800000 ;  /* 0x00800000000f7802 */ /* 0x000fe20000000f00 */
[----:B------:R-:W-:-:S06]  /*13c0*/  UMOV UR5, URZ ;  /* 0x000000ff00057c82 */ /* 0x000fcc0008000000 */
.L_x_18:
[----:B------:R-:W-:Y:S01]  /*13d0*/  UISETP.GE.U32.AND UP1, UPT, UR14, 0x7, UPT ;  /* 0x000000070e00788c */ /* 0x000fe2000bf26070 */
[----:B------:R-:W-:Y:S01]  /*13e0*/  HFMA2 R20, -RZ, RZ, 0, 0 ;  /* 0x00000000ff147431 */ /* 0x000fe200000001ff */
[----:B------:R-:W-:-:S07]  /*13f0*/  MOV R17, RZ ;  /* 0x000000ff00117202 */ /* 0x000fce0000000f00 */
[----:B------:R-:W-:Y:S05]  /*1400*/  BRA.U !UP1, `(.L_x_12) ;  /* 0x0000000109a07547 */ /* 0x000fea000b800000 */
[----:B------:R-:W0:Y:S01]  /*1410*/  S2UR UR10, SR_CgaCtaId ;  /* 0x00000000000a79c3 */ /* 0x000e220000008800 */
[----:B------:R-:W-:Y:S01]  /*1420*/  BSSY.RECONVERGENT B0, `(.L_x_13) ;  /* 0x0000025000007945 */ /* 0x000fe20003800200 */
[----:B------:R-:W-:Y:S01]  /*1430*/  MOV R20, RZ ;  /* 0x000000ff00147202 */ /* 0x000fe20000000f00 */
[----:B------:R-:W-:Y:S01]  /*1440*/  UMOV UR6, 0x400 ;  /* 0x0000040000067882 */ /* 0x000fe20000000000 */
[----:B------:R-:W-:-:S04]  /*1450*/  MOV R0, RZ ;  /* 0x000000ff00007202 */ /* 0x000fc80000000f00 */
[----:B------:R-:W1:Y:S01]  /*1460*/  LDC R17, c[0x0][0x39c] ;  /* 0x0000e700ff117b82 */ /* 0x000e620000000800 */
[----:B0-----:R-:W-:-:S12]  /*1470*/  ULEA UR6, UR10, UR6, 0x18 ;  /* 0x000000060a067291 */ /* 0x001fd8000f8ec0ff */
.L_x_14:
[----:B-1----:R-:W-:Y:S01]  /*1480*/  IMAD R2, R17, UR5, R0 ;  /* 0x0000000511027c24 */ /* 0x002fe2000f8e0200 */
[----:B------:R-:W-:Y:S02]  /*1490*/  IADD3 R14, PT, PT, R8, R0, RZ ;  /* 0x00000000080e7210 */ /* 0x000fe40007ffe0ff */
[----:B------:R-:W-:Y:S02]  /*14a0*/  IADD3 R0, PT, PT, R0, 0x8, RZ ;  /* 0x0000000800007810 */ /* 0x000fe40007ffe0ff */
[----:B------:R-:W-:Y:S02]  /*14b0*/  LEA R14, R14, UR6, 0x2 ;  /* 0x000000060e0e7c11 */ /* 0x000fe4000f8e10ff */
[----:B------:R-:W-:Y:S02]  /*14c0*/  LEA R2, R2, UR8, 0x2 ;  /* 0x0000000802027c11 */ /* 0x000fe4000f8e10ff */
[----:B------:R-:W-:Y:S01]  /*14d0*/  ISETP.NE.AND P1, PT, R0, R11, PT ;  /* 0x0000000b0000720c */ /* 0x000fe20003f25270 */
[----:B------:R-:W-:Y:S04]  /*14e0*/  LDS R23, [R14] ;  /* 0x000000000e177984 */ /* 0x000fe80000000800 */
[----:B------:R-:W0:Y:S04]  /*14f0*/  LDS R22, [R2] ;  /* 0x0000000002167984 */ /* 0x000e280000000800 */
[----:B------:R-:W-:Y:S04]  /*1500*/  LDS R25, [R14+0x4] ;  /* 0x000004000e197984 */ /* 0x000fe80000000800 */
[----:B------:R-:W1:Y:S04]  /*1510*/  LDS R24, [R2+0x4] ;  /* 0x0000040002187984 */ /* 0x000e680000000800 */
[----:B------:R-:W-:Y:S04]  /*1520*/  LDS R18, [R14+0x8] ;  /* 0x000008000e127984 */ /* 0x000fe80000000800 */
[----:B------:R-:W2:Y:S04]  /*1530*/  LDS R21, [R2+0x8] ;  /* 0x0000080002157984 */ /* 0x000ea80000000800 */
[----:B------:R-:W-:Y:S04]  /*1540*/  LDS R16, [R14+0xc] ;  /* 0x00000c000e107984 */ /* 0x000fe80000000800 */
[----:B------:R-:W3:Y:S04]  /*1550*/  LDS R19, [R2+0xc] ;  /* 0x00000c0002137984 */ /* 0x000ee80000000800 */
[----:B------:R-:W-:Y:S01]  /*1560*/  LDS R26, [R2+0x1c] ;  /* 0x00001c00021a7984 */ /* 0x000fe20000000800 */
[----:B0-----:R-:W-:-:S03]  /*1570*/  FFMA R22, R23, R22, R20 ;  /* 0x0000001617167223 */ /* 0x001fc60000000014 */
[----:B------:R-:W-:Y:S04]  /*1580*/  LDS R20, [R14+0x10] ;  /* 0x000010000e147984 */ /* 0x000fe80000000800 */
[----:B------:R-:W0:Y:S01]  /*1590*/  LDS R23, [R2+0x10] ;  /* 0x0000100002177984 */ /* 0x000e220000000800 */
[----:B-1----:R-:W-:-:S03]  /*15a0*/  FFMA R27, R25, R24, R22 ;  /* 0x00000018191b7223 */ /* 0x002fc60000000016 */
[----:B------:R-:W-:Y:S04]  /*15b0*/  LDS R22, [R14+0x14] ;  /* 0x000014000e167984 */ /* 0x000fe80000000800 */
[----:B------:R-:W1:Y:S01]  /*15c0*/  LDS R25, [R2+0x14] ;  /* 0x0000140002197984 */ /* 0x000e620000000800 */
[----:B--2---:R-:W-:-:S03]  /*15d0*/  FFMA R27, R18, R21, R27 ;  /* 0x00000015121b7223 */ /* 0x004fc6000000001b */
[----:B------:R-:W-:Y:S04]  /*15e0*/  LDS R21, [R14+0x18] ;  /* 0x000018000e157984 */ /* 0x000fe80000000800 */
[----:B------:R-:W2:Y:S01]  /*15f0*/  LDS R24, [R2+0x18] ;  /* 0x0000180002187984 */ /* 0x000ea20000000800 */
[----:B---3--:R-:W-:-:S03]  /*1600*/  FFMA R19, R16, R19, R27 ;  /* 0x0000001310137223 */ /* 0x008fc6000000001b */
[----:B------:R-:W3:Y:S01]  /*1610*/  LDS R18, [R14+0x1c] ;  /* 0x00001c000e127984 */ /* 0x000ee20000000800 */
[----:B0-----:R-:W-:-:S04]  /*1620*/  FFMA R19, R20, R23, R19 ;  /* 0x0000001714137223 */ /* 0x001fc80000000013 */
[----:B-1----:R-:W-:-:S04]  /*1630*/  FFMA R22, R22, R25, R19 ;  /* 0x0000001916167223 */ /* 0x002fc80000000013 */
[----:B--2---:R-:W-:-:S04]  /*1640*/  FFMA R21, R21, R24, R22 ;  /* 0x0000001815157223 */ /* 0x004fc80000000016 */
[----:B---3--:R-:W-:Y:S01]  /*1650*/  FFMA R20, R18, R26, R21 ;  /* 0x0000001a12147223 */ /* 0x008fe20000000015 */
[----:B------:R-:W-:Y:S06]  /*1660*/  @P1 BRA `(.L_x_14) ;  /* 0xfffffffc00841947 */ /* 0x000fec000383ffff */
[----:B------:R-:W-:Y:S05]  /*1670*/  BSYNC.RECONVERGENT B0 ;  /* 0x0000000000007941 */ /* 0x000fea0003800200 */
.L_x_13:
[----:B------:R-:W-:-:S07]  /*1680*/  MOV R17, R11 ;  /* 0x0000000b00117202 */ /* 0x000fce0000000f00 */
.L_x_12:
[----:B------:R-:W-:-:S09]  /*1690*/  UISETP.NE.AND UP1, UPT, UR15, URZ, UPT ;  /* 0x000000ff0f00728c */ /* 0x000fd2000bf25270 */
[----:B------:R-:W-:Y:S05]  /*16a0*/  BRA.U !UP1, `(.L_x_15) ;  /* 0x0000000109e47547 */ /* 0x000fea000b800000 */
[----:B------:R-:W-:Y:S02]  /*16b0*/  UIADD3 UR6, UPT, UPT, UR15, -0x1, URZ ;  /* 0xffffffff0f067890 */ /* 0x000fe4000fffe0ff */
[----:B------:R-:W-:Y:S02]  /*16c0*/  UISETP.NE.AND UP2, UPT, UR16, URZ, UPT ;  /* 0x000000ff1000728c */ /* 0x000fe4000bf45270 */
[----:B------:R-:W-:-:S09]  /*16d0*/  UISETP.GE.U32.AND UP1, UPT, UR6, 0x3, UPT ;  /* 0x000000030600788c */ /* 0x000fd2000bf26070 */
[----:B------:R-:W-:Y:S05]  /*16e0*/  BRA.U !UP1, `(.L_x_16) ;  /* 0x0000000109547547 */ /* 0x000fea000b800000 */
[----:B------:R-:W0:Y:S01]  /*16f0*/  S2UR UR10, SR_CgaCtaId ;  /* 0x00000000000a79c3 */ /* 0x000e220000008800 */
[----:B------:R-:W-:Y:S01]  /*1700*/  UMOV UR6, 0x400 ;  /* 0x0000040000067882 */ /* 0x000fe20000000000 */
[----:B------:R-:W-:-:S06]  /*1710*/  IADD3 R0, PT, PT, R8, R17, RZ ;  /* 0x0000001108007210 */ /* 0x000fcc0007ffe0ff */
[----:B------:R-:W1:Y:S01]  /*1720*/  LDC R2, c[0x0][0x39c] ;  /* 0x0000e700ff027b82 */ /* 0x000e620000000800 */
[----:B0-----:R-:W-:-:S06]  /*1730*/  ULEA UR6, UR10, UR6, 0x18 ;  /* 0x000000060a067291 */ /* 0x001fcc000f8ec0ff */
[----:B------:R-:W-:Y:S01]  /*1740*/  LEA R0, R0, UR6, 0x2 ;  /* 0x0000000600007c11 */ /* 0x000fe2000f8e10ff */
[----:B-1----:R-:W-:Y:S01]  /*1750*/  IMAD R2, R2, UR5, R17 ;  /* 0x0000000502027c24 */ /* 0x002fe2000f8e0211 */
[----:B------:R-:W-:-:S03]  /*1760*/  IADD3 R17, PT, PT, R17, 0x4, RZ ;  /* 0x0000000411117810 */ /* 0x000fc60007ffe0ff */
[----:B------:R-:W-:Y:S01]  /*1770*/  LDS R19, [R0] ;  /* 0x0000000000137984 */ /* 0x000fe20000000800 */
[----:B------:R-:W-:-:S03]  /*1780*/  LEA R2, R2, UR8, 0x2 ;  /* 0x0000000802027c11 */ /* 0x000fc6000f8e10ff */
[----:B------:R-:W-:Y:S04]  /*1790*/  LDS R21, [R0+0x4] ;  /* 0x0000040000157984 */ /* 0x000fe80000000800 */
[----:B------:R-:W0:Y:S04]  /*17a0*/  LDS R14, [R2] ;  /* 0x00000000020e7984 */ /* 0x000e280000000800 */
[----:B------:R-:W1:Y:S04]  /*17b0*/  LDS R16, [R2+0x4] ;  /* 0x0000040002107984 */ /* 0x000e680000000800 */
[----:B------:R-:W-:Y:S04]  /*17c0*/  LDS R23, [R0+0x8] ;  /* 0x0000080000177984 */ /* 0x000fe80000000800 */
[----:B------:R-:W2:Y:S04]  /*17d0*/  LDS R18, [R2+0x8] ;  /* 0x0000080002127984 */ /* 0x000ea80000000800 */
[----:B------:R-:W-:Y:S04]  /*17e0*/  LDS R25, [R0+0xc] ;  /* 0x00000c0000197984 */ /* 0x000fe80000000800 */
[----:B------:R-:W3:Y:S01]  /*17f0*/  LDS R22, [R2+0xc] ;  /* 0x00000c0002167984 */ /* 0x000ee20000000800 */
[----:B0-----:R-:W-:-:S04]  /*1800*/  FFMA R14, R19, R14, R20 ;  /* 0x0000000e130e7223 */ /* 0x001fc80000000014 */
[----:B-1----:R-:W-:-:S04]  /*1810*/  FFMA R14, R21, R16, R14 ;  /* 0x00000010150e7223 */ /* 0x002fc8000000000e */
[----:B--2---:R-:W-:-:S04]  /*1820*/  FFMA R14, R23, R18, R14 ;  /* 0x00000012170e7223 */ /* 0x004fc8000000000e */
[----:B---3--:R-:W-:-:S07]  /*1830*/  FFMA R20, R25, R22, R14 ;  /* 0x0000001619147223 */ /* 0x008fce000000000e */
.L_x_16:
[----:B------:R-:W-:Y:S05]  /*1840*/  BRA.U !UP2, `(.L_x_15) ;  /* 0x000000010a7c7547 */ /* 0x000fea000b800000 */
[----:B------:R-:W0:Y:S01]  /*1850*/  LDC R18, c[0x0][0x39c] ;  /* 0x0000e700ff127b82 */ /* 0x000e220000000800 */
[----:B------:R-:W-:Y:S01]  /*1860*/  UISETP.NE.AND UP1, UPT, UR16, 0x1, UPT ;  /* 0x000000011000788c */ /* 0x000fe2000bf25270 */
[----:B0-----:R-:W-:-:S04]  /*1870*/  LOP3.LUT R0, R18, 0x1, RZ, 0xc0, !PT ;  /* 0x0000000112007812 */ /* 0x001fc800078ec0ff */
[----:B------:R-:W-:-:S04]  /*1880*/  ISETP.NE.U32.AND P1, PT, R0, 0x1, PT ;  /* 0x000000010000780c */ /* 0x000fc80003f25070 */
[----:B------:R-:W-:Y:S09]  /*1890*/  BRA.U !UP1, `(.L_x_17) ;  /* 0x00000001093c7547 */ /* 0x000ff2000b800000 */
        /* <DEDUP_REMOVED lines=12> */
[----:B------:R-:W1:Y:S01]  /*1960*/  LDS R16, [R2+0x4] ;  /* 0x0000040002107984 */ /* 0x000e620000000800 */
[----:B0-----:R-:W-:-:S04]  /*1970*/  FFMA R14, R19, R14, R20 ;  /* 0x0000000e130e7223 */ /* 0x001fc80000000014 */
[----:B-1----:R-:W-:-:S07]  /*1980*/  FFMA R20, R21, R16, R14 ;  /* 0x0000001015147223 */ /* 0x002fce000000000e */
.L_x_17:
[----:B------:R-:W-:Y:S05]  /*1990*/  @P1 BRA `(.L_x_15) ;  /* 0x0000000000281947 */ /* 0x000fea0003800000 */
[----:B------:R-:W0:Y:S01]  /*19a0*/  S2UR UR10, SR_CgaCtaId ;  /* 0x00000000000a79c3 */ /* 0x000e220000008800 */
[----:B------:R-:W-:Y:S01]  /*19b0*/  UMOV UR6, 0x400 ;  /* 0x0000040000067882 */ /* 0x000fe20000000000 */
[----:B------:R-:W-:Y:S01]  /*19c0*/  IMAD R2, R18, UR5, R17 ;  /* 0x0000000512027c24 */ /* 0x000fe2000f8e0211 */
[----:B------:R-:W-:-:S04]  /*19d0*/  IADD3 R0, PT, PT, R8, R17, RZ ;  /* 0x0000001108007210 */ /* 0x000fc80007ffe0ff */
[----:B------:R-:W-:-:S06]  /*19e0*/  LEA R2, R2, UR8, 0x2 ;  /* 0x0000000802027c11 */ /* 0x000fcc000f8e10ff */
[----:B------:R-:W-:Y:S01]  /*19f0*/  LDS R2, [R2] ;  /* 0x0000000002027984 */ /* 0x000fe20000000800 */
[----:B0-----:R-:W-:-:S06]  /*1a00*/  ULEA UR6, UR10, UR6, 0x18 ;  /* 0x000000060a067291 */ /* 0x001fcc000f8ec0ff */
[----:B------:R-:W-:-:S05]  /*1a10*/  LEA R0, R0, UR6, 0x2 ;  /* 0x0000000600007c11 */ /* 0x000fca000f8e10ff */
[----:B------:R-:W0:Y:S02]  /*1a20*/  LDS R17, [R0] ;  /* 0x0000000000117984 */ /* 0x000e240000000800 */
[----:B0-----:R-:W-:-:S07]  /*1a30*/  FFMA R20, R17, R2, R20 ;  /* 0x0000000211147223 */ /* 0x001fce0000000014 */
.L_x_15:
[----:B------:R-:W0:Y:S01]  /*1a40*/  LDC R0, c[0x0][0x3a8] ;  /* 0x0000ea00ff007b82 */ /* 0x000e220000000800 */
[----:B------:R-:W1:Y:S02]  /*1a50*/  LDCU UR6, c[0x0][0x3b0] ;  /* 0x00007600ff0677ac */ /* 0x000e640008000800 */
[----:B-1----:R-:W-:Y:S01]  /*1a60*/  FMUL R20, R20, UR6 ;  /* 0x0000000614147c20 */ /* 0x002fe20008400000 */
[----:B0-----:R-:W-:Y:S01]  /*1a70*/  IMAD R2, R3, R0, UR5 ;  /* 0x0000000503027e24 */ /* 0x001fe2000f8e0200 */
[----:B------:R-:W-:-:S03]  /*1a80*/  UIADD3 UR5, UPT, UPT, UR5, 0x1, URZ ;  /* 0x0000000105057890 */ /* 0x000fc6000fffe0ff */
[----:B------:R-:W-:Y:S02]  /*1a90*/  FMNMX R15, R20, R15, !PT ;  /* 0x0000000f140f7209 */ /* 0x000fe40007800000 */
[----:B------:R-:W-:Y:S02]  /*1aa0*/  LEA R17, R2, UR9, 0x2 ;  /* 0x0000000902117c11 */ /* 0x000fe4000f8e10ff */
[----:B------:R-:W-:-:S03]  /*1ab0*/  ISETP.NE.AND P1, PT, R0, UR5, PT ;  /* 0x0000000500007c0c */ /* 0x000fc6000bf25270 */
[----:B------:R3:W-:Y:S10]  /*1ac0*/  STS [R17], R20 ;  /* 0x0000001411007388 */ /* 0x0007f40000000800 */
[----:B---3--:R-:W-:Y:S05]  /*1ad0*/  @!P1 BRA `(.L_x_10) ;  /* 0x0000000000cc9947 */ /* 0x008fea0003800000 */
[----:B------:R-:W-:Y:S05]  /*1ae0*/  BRA `(.L_x_18) ;  /* 0xfffffff800387947 */ /* 0x000fea000383ffff */
.L_x_11:
[----:B------:R-:W-:Y:S01]  /*1af0*/  ISETP.GE.U32.AND P1, PT, R0, 0x8, PT ;  /* 0x000000080000780c */ /* 0x000fe20003f26070 */
[----:B------:R-:W-:Y:S01]  /*1b00*/  UMOV UR5, URZ ;  /* 0x000000ff00057c82 */ /* 0x000fe20008000000 */
[----:B------:R-:W-:-:S11]  /*1b10*/  HFMA2 R15, -RZ, RZ, 7.62939453125e-06, 0 ;  /* 0x00800000ff0f7431 */ /* 0x000fd600000001ff */
[----:B------:R-:W-:Y:S05]  /*1b20*/  @!P1 BRA `(.L_x_19) ;  /* 0x0000000000449947 */ /* 0x000fea0003800000 */
[----:B------:R-:W-:Y:S01]  /*1b30*/  MOV R15, 0x800000 ;  /* 0x00800000000f7802 */ /* 0x000fe20000000f00 */
[----:B------:R-:W-:-:S06]  /*1b40*/  UMOV UR5, URZ ;  /* 0x000000ff00057c82 */ /* 0x000fcc0008000000 */
.L_x_20:
[----:B------:R-:W-:Y:S01]  /*1b50*/  IMAD R2, R3, R0, UR5 ;  /* 0x0000000503027e24 */ /* 0x000fe2000f8e0200 */
[----:B------:R-:W-:Y:S01]  /*1b60*/  UIADD3 UR5, UPT, UPT, UR5, 0x8, URZ ;  /* 0x0000000805057890 */ /* 0x000fe2000fffe0ff */
[----:B------:R-:W-:-:S03]  /*1b70*/  FMNMX R15, R10, R15, !PT ;  /* 0x0000000f0a0f7209 */ /* 0x000fc60007800000 */
[----:B0-----:R-:W-:Y:S01]  /*1b80*/  LEA R17, R2, UR9, 0x2 ;  /* 0x0000000902117c11 */ /* 0x001fe2000f8e10ff */
[----:B------:R-:W-:-:S04]  /*1b90*/  UISETP.NE.AND UP1, UPT, UR5, UR7, UPT ;  /* 0x000000070500728c */ /* 0x000fc8000bf25270 */
[----:B------:R0:W-:Y:S04]  /*1ba0*/  STS [R17], R10 ;  /* 0x0000000a11007388 */ /* 0x0001e80000000800 */
[----:B------:R0:W-:Y:S04]  /*1bb0*/  STS [R17+0x4], R10 ;  /* 0x0000040a11007388 */ /* 0x0001e80000000800 */
[----:B------:R0:W-:Y:S04]  /*1bc0*/  STS [R17+0x8], R10 ;  /* 0x0000080a11007388 */ /* 0x0001e80000000800 */
[----:B------:R0:W-:Y:S04]  /*1bd0*/  STS [R17+0xc], R10 ;  /* 0x00000c0a11007388 */ /* 0x0001e80000000800 */
[----:B------:R0:W-:Y:S04]  /*1be0*/  STS [R17+0x10], R10 ;  /* 0x0000100a11007388 */ /* 0x0001e80000000800 */
[----:B------:R0:W-:Y:S04]  /*1bf0*/  STS [R17+0x14], R10 ;  /* 0x0000140a11007388 */ /* 0x0001e80000000800 */
[----:B------:R0:W-:Y:S04]  /*1c00*/  STS [R17+0x18], R10 ;  /* 0x0000180a11007388 */ /* 0x0001e80000000800 */
[----:B------:R0:W-:Y:S01]  /*1c10*/  STS [R17+0x1c], R10 ;  /* 0x00001c0a11007388 */ /* 0x0001e20000000800 */
[----:B------:R-:W-:Y:S05]  /*1c20*/  BRA.U UP1, `(.L_x_20) ;  /* 0xfffffffd01c87547 */ /* 0x000fea000b83ffff */
[----:B------:R-:W-:-:S05]  /*1c30*/  UMOV UR5, UR7 ;  /* 0x0000000700057c82 */ /* 0x000fca0008000000 */
.L_x_19:
[----:B------:R-:W-:-:S09]  /*1c40*/  UISETP.NE.AND UP1, UPT, UR18, URZ, UPT ;  /* 0x000000ff1200728c */ /* 0x000fd2000bf25270 */
[----:B------:R-:W-:Y:S05]  /*1c50*/  BRA.U !UP1, `(.L_x_10) ;  /* 0x00000001096c7547 */ /* 0x000fea000b800000 */
[----:B------:R-:W-:Y:S02]  /*1c60*/  UIADD3 UR6, UPT, UPT, UR18, -0x1, URZ ;  /* 0xffffffff12067890 */ /* 0x000fe4000fffe0ff */
[----:B------:R-:W-:Y:S02]  /*1c70*/  UISETP.NE.AND UP2, UPT, UR19, URZ, UPT ;  /* 0x000000ff1300728c */ /* 0x000fe4000bf45270 */
[----:B------:R-:W-:-:S09]  /*1c80*/  UISETP.GE.U32.AND UP1, UPT, UR6, 0x3, UPT ;  /* 0x000000030600788c */ /* 0x000fd2000bf26070 */
[----:B------:R-:W-:Y:S05]  /*1c90*/  BRA.U !UP1, `(.L_x_21) ;  /* 0x0000000109207547 */ /* 0x000fea000b800000 */
[----:B------:R-:W-:Y:S01]  /*1ca0*/  IMAD R2, R3, R0, UR5 ;  /* 0x0000000503027e24 */ /* 0x000fe2000f8e0200 */
[----:B------:R-:W-:Y:S01]  /*1cb0*/  FMNMX R15, R10, R15, !PT ;  /* 0x0000000f0a0f7209 */ /* 0x000fe20007800000 */
[----:B------:R-:W-:-:S03]  /*1cc0*/  UIADD3 UR5, UPT, UPT, UR5, 0x4, URZ ;  /* 0x0000000405057890 */ /* 0x000fc6000fffe0ff */
[----:B0-----:R-:W-:-:S05]  /*1cd0*/  LEA R17, R2, UR9, 0x2 ;  /* 0x0000000902117c11 */ /* 0x001fca000f8e10ff */
[----:B------:R1:W-:Y:S04]  /*1ce0*/  STS [R17], R10 ;  /* 0x0000000a11007388 */ /* 0x0003e80000000800 */
[----:B------:R1:W-:Y:S04]  /*1cf0*/  STS [R17+0x4], R10 ;  /* 0x0000040a11007388 */ /* 0x0003e80000000800 */
[----:B------:R1:W-:Y:S04]  /*1d00*/  STS [R17+0x8], R10 ;  /* 0x0000080a11007388 */ /* 0x0003e80000000800 */
[----:B------:R1:W-:Y:S02]  /*1d10*/  STS [R17+0xc], R10 ;  /* 0x00000c0a11007388 */ /* 0x0003e40000000800 */
.L_x_21:
[----:B------:R-:W-:Y:S05]  /*1d20*/  BRA.U !UP2, `(.L_x_10) ;  /* 0x000000010a387547 */ /* 0x000fea000b800000 */
[----:B------:R-:W-:Y:S01]  /*1d30*/  UISETP.NE.AND UP1, UPT, UR19, 0x1, UPT ;  /* 0x000000011300788c */ /* 0x000fe2000bf25270 */
[----:B------:R-:W-:-:S04]  /*1d40*/  LOP3.LUT R2, R0, 0x1, RZ, 0xc0, !PT ;  /* 0x0000000100027812 */ /* 0x000fc800078ec0ff */
[----:B------:R-:W-:Y:S02]  /*1d50*/  ISETP.NE.U32.AND P1, PT, R2, 0x1, PT ;  /* 0x000000010200780c */ /* 0x000fe40003f25070 */
[----:B------:R-:W-:-:S13]  /*1d60*/  PLOP3.LUT P2, PT, PT, PT, UP1, 0x80, 0x8 ;  /* 0x000000000008781c */ /* 0x000fda0003f4f018 */
[----:B------:R-:W-:Y:S01]  /*1d70*/  @P2 IMAD R14, R3, R0, UR5 ;  /* 0x00000005030e2e24 */ /* 0x000fe2000f8e0200 */
[----:B------:R-:W-:Y:S01]  /*1d80*/  @UP1 UIADD3 UR5, UPT, UPT, UR5, 0x2, URZ ;  /* 0x0000000205051890 */ /* 0x000fe2000fffe0ff */
[----:B------:R-:W-:-:S03]  /*1d90*/  @P2 FMNMX R15, R10, R15, !PT ;  /* 0x0000000f0a0f2209 */ /* 0x000fc60007800000 */
[----:B------:R-:W-:Y:S02]  /*1da0*/  @P2 LEA R19, R14, UR9, 0x2 ;  /* 0x000000090e132c11 */ /* 0x000fe4000f8e10ff */
[----:B------:R-:W-:Y:S01]  /*1db0*/  @!P1 IMAD R2, R3, R0, UR5 ;  /* 0x0000000503029e24 */ /* 0x000fe2000f8e0200 */
[----:B------:R-:W-:Y:S02]  /*1dc0*/  @!P1 FMNMX R15, R10, R15, !PT ;  /* 0x0000000f0a0f9209 */ /* 0x000fe40007800000 */
[----:B------:R2:W-:Y:S02]  /*1dd0*/  @P2 STS [R19], R10 ;  /* 0x0000000a13002388 */ /* 0x0005e40000000800 */
[----:B01----:R-:W-:Y:S02]  /*1de0*/  @!P1 LEA R17, R2, UR9, 0x2 ;  /* 0x0000000902119c11 */ /* 0x003fe4000f8e10ff */
[----:B------:R2:W-:Y:S04]  /*1df0*/  @P2 STS [R19+0x4], R10 ;  /* 0x0000040a13002388 */ /* 0x0005e80000000800 */
[----:B------:R2:W-:Y:S02]  /*1e00*/  @!P1 STS [R17], R10 ;  /* 0x0000000a11009388 */ /* 0x0005e40000000800 */
.L_x_10:
[----:B--2---:R-:W-:Y:S01]  /*1e10*/  MOV R19, RZ ;  /* 0x000000ff00137202 */ /* 0x004fe20000000f00 */
[----:B------:R-:W-:Y:S06]  /*1e20*/  @!P4 BRA `(.L_x_22) ;  /* 0x0000000400c8c947 */ /* 0x000fec0003800000 */
[----:B------:R-:W-:Y:S01]  /*1e30*/  ISETP.GE.U32.AND P1, PT, R0, 0x4, PT ;  /* 0x000000040000780c */ /* 0x000fe20003f26070 */
[----:B------:R-:W-:Y:S01]  /*1e40*/  HFMA2 R19, -RZ, RZ, 0, 0 ;  /* 0x00000000ff137431 */ /* 0x000fe200000001ff */
[----:B------:R-:W-:-:S11]  /*1e50*/  MOV R2, RZ ;  /* 0x000000ff00027202 */ /* 0x000fd60000000f00 */
[----:B------:R-:W-:Y:S05]  /*1e60*/  @!P1 BRA `(.L_x_23) ;  /* 0x0000000000e89947 */ /* 0x000fea0003800000 */
[----:B------:R-:W-:Y:S01]  /*1e70*/  MOV R19, RZ ;  /* 0x000000ff00137202 */ /* 0x000fe20000000f00 */
[----:B------:R-:W-:Y:S01]  /*1e80*/  UMOV UR5, URZ ;  /* 0x000000ff00057c82 */ /* 0x000fe20008000000 */
[----:B------:R-:W-:-:S07]  /*1e90*/  LOP3.LUT R2, R0, 0x7ffffffc, RZ, 0xc0, !PT ;  /* 0x7ffffffc00027812 */ /* 0x000fce00078ec0ff */
.L_x_24:
[----:B--2---:R-:W-:Y:S02]  /*1ea0*/  IMAD R14, R3, R0, UR5 ;  /* 0x00000005030e7e24 */ /* 0x004fe4000f8e0200 */
[----:B------:R-:W-:Y:S01]  /*1eb0*/  HFMA2 R18, -RZ, RZ, 0.96630859375, -0.0022525787353515625 ;  /* 0x3bbb989dff127431 */ /* 0x000fe200000001ff */
[----:B------:R-:W-:Y:S01]  /*1ec0*/  MOV R20, 0x437c0000 ;  /* 0x437c000000147802 */ /* 0x000fe20000000f00 */
[----:B------:R-:W-:Y:S01]  /*1ed0*/  UIADD3 UR5, UPT, UPT, UR5, 0x4, URZ ;  /* 0x0000000405057890 */ /* 0x000fe2000fffe0ff */
[----:B------:R-:W-:-:S05]  /*1ee0*/  LEA R14, R14, UR9, 0x2 ;  /* 0x000000090e0e7c11 */ /* 0x000fca000f8e10ff */
[----:B------:R-:W-:Y:S01]  /*1ef0*/  ISETP.NE.AND P1, PT, R2, UR5, PT ;  /* 0x0000000502007c0c */ /* 0x000fe2000bf25270 */
[----:B------:R-:W2:Y:S04]  /*1f00*/  LDS R16, [R14] ;  /* 0x000000000e107984 */ /* 0x000ea80000000800 */
[----:B------:R-:W3:Y:S04]  /*1f10*/  LDS R26, [R14+0x4] ;  /* 0x000004000e1a7984 */ /* 0x000ee80000000800 */
[----:B------:R-:W4:Y:S04]  /*1f20*/  LDS R24, [R14+0x8] ;  /* 0x000008000e187984 */ /* 0x000f280000000800 */
[----:B------:R-:W5:Y:S01]  /*1f30*/  LDS R22, [R14+0xc] ;  /* 0x00000c000e167984 */ /* 0x000f620000000800 */
[----:B--2---:R-:W-:-:S04]  /*1f40*/  FADD R21, R16, -R15 ;  /* 0x8000000f10157221 */ /* 0x004fc80000000000 */
[----:B01----:R-:W-:Y:S01]  /*1f50*/  FFMA.SAT R17, R21, R18, 0.5 ;  /* 0x3f00000015117423 */ /* 0x003fe20000002012 */
[----:B---3--:R-:W-:-:S03]  /*1f60*/  FADD R23, R26, -R15 ;  /* 0x8000000f1a177221 */ /* 0x008fc60000000000 */
[----:B------:R-:W-:Y:S01]  /*1f70*/  FFMA.RM R16, R17, R20, 12582913 ;  /* 0x4b40000111107423 */ /* 0x000fe20000004014 */
[----:B------:R-:W-:Y:S01]  /*1f80*/  FFMA.SAT R17, R23, R18, 0.5 ;  /* 0x3f00000017117423 */ /* 0x000fe20000002012 */
[----:B----4-:R-:W-:Y:S02]  /*1f90*/  FADD R25, R24, -R15 ;  /* 0x8000000f18197221 */ /* 0x010fe40000000000 */
[C---:B------:R-:W-:Y:S01]  /*1fa0*/  FADD R26, R16.reuse, -12583039 ;  /* 0xcb40007f101a7421 */ /* 0x040fe20000000000 */
[----:B------:R-:W-:Y:S01]  /*1fb0*/  FFMA.RM R17, R17, R20, 12582913 ;  /* 0x4b40000111117423 */ /* 0x000fe20000004014 */
[----:B------:R-:W-:Y:S01]  /*1fc0*/  FFMA.SAT R27, R25, R18, 0.5 ;  /* 0x3f000000191b7423 */ /* 0x000fe20000002012 */
[----:B------:R-:W-:Y:S01]  /*1fd0*/  SHF.L.U32 R16, R16, 0x17, RZ ;  /* 0x0000001710107819 */ /* 0x000fe200000006ff */
[----:B------:R-:W-:-:S04]  /*1fe0*/  FFMA R26, R21, 1.4426950216293334961, -R26 ;  /* 0x3fb8aa3b151a7823 */ /* 0x000fc8000000081a */
[----:B------:R-:W-:Y:S01]  /*1ff0*/  FFMA R21, R21, 1.925963033500011079e-08, R26 ;  /* 0x32a5706015157823 */ /* 0x000fe2000000001a */
[C---:B------:R-:W-:Y:S01]  /*2000*/  FADD R26, R17.reuse, -12583039 ;  /* 0xcb40007f111a7421 */ /* 0x040fe20000000000 */
[----:B------:R-:W-:-:S03]  /*2010*/  SHF.L.U32 R17, R17, 0x17, RZ ;  /* 0x0000001711117819 */ /* 0x000fc600000006ff */
[C---:B------:R-:W-:Y:S01]  /*2020*/  FFMA R26, R23.reuse, 1.4426950216293334961, -R26 ;  /* 0x3fb8aa3b171a7823 */ /* 0x040fe2000000081a */
[----:B------:R-:W0:Y:S03]  /*2030*/  MUFU.EX2 R21, R21 ;  /* 0x0000001500157308 */ /* 0x000e260000000800 */
[----:B------:R-:W-:Y:S01]  /*2040*/  FFMA R24, R23, 1.925963033500011079e-08, R26 ;  /* 0x32a5706017187823 */ /* 0x000fe2000000001a */
[----:B-----5:R-:W-:-:S04]  /*2050*/  FADD R23, R22, -R15 ;  /* 0x8000000f16177221 */ /* 0x020fc80000000000 */
[----:B------:R-:W-:Y:S01]  /*2060*/  FFMA.SAT R29, R23, R18, 0.5 ;  /* 0x3f000000171d7423 */ /* 0x000fe20000002012 */
[-C--:B------:R-:W-:Y:S01]  /*2070*/  FFMA.RM R18, R27, R20.reuse, 12582913 ;  /* 0x4b4000011b127423 */ /* 0x080fe20000004014 */
[----:B------:R-:W1:Y:S02]  /*2080*/  MUFU.EX2 R24, R24 ;  /* 0x0000001800187308 */ /* 0x000e640000000800 */
[----:B------:R-:W-:Y:S01]  /*2090*/  FFMA.RM R20, R29, R20, 12582913 ;  /* 0x4b4000011d147423 */ /* 0x000fe20000004014 */
[----:B------:R-:W-:-:S03]  /*20a0*/  FADD R22, R18, -12583039 ;  /* 0xcb40007f12167421 */ /* 0x000fc60000000000 */
[C---:B------:R-:W-:Y:S01]  /*20b0*/  FADD R26, R20.reuse, -12583039 ;  /* 0xcb40007f141a7421 */ /* 0x040fe20000000000 */
[----:B------:R-:W-:Y:S01]  /*20c0*/  FFMA R22, R25, 1.4426950216293334961, -R22 ;  /* 0x3fb8aa3b19167823 */ /* 0x000fe20000000816 */
[----:B------:R-:W-:Y:S01]  /*20d0*/  SHF.L.U32 R20, R20, 0x17, RZ ;  /* 0x0000001714147819 */ /* 0x000fe200000006ff */
[----:B0-----:R-:W-:Y:S01]  /*20e0*/  FMUL R16, R16, R21 ;  /* 0x0000001510107220 */ /* 0x001fe20000400000 */
[----:B------:R-:W-:Y:S01]  /*20f0*/  FFMA R26, R23, 1.4426950216293334961, -R26 ;  /* 0x3fb8aa3b171a7823 */ /* 0x000fe2000000081a */
[----:B------:R-:W-:Y:S01]  /*2100*/  FFMA R22, R25, 1.925963033500011079e-08, R22 ;  /* 0x32a5706019167823 */ /* 0x000fe20000000016 */
[----:B------:R-:W-:Y:S01]  /*2110*/  SHF.L.U32 R25, R18, 0x17, RZ ;  /* 0x0000001712197819 */ /* 0x000fe200000006ff */
[----:B------:R-:W-:Y:S01]  /*2120*/  FADD R19, R16, R19 ;  /* 0x0000001310137221 */ /* 0x000fe20000000000 */
[----:B------:R-:W-:Y:S01]  /*2130*/  FFMA R23, R23, 1.925963033500011079e-08, R26 ;  /* 0x32a5706017177823 */ /* 0x000fe2000000001a */
[----:B------:R2:W-:Y:S02]  /*2140*/  STS [R14], R16 ;  /* 0x000000100e007388 */ /* 0x0005e40000000800 */
[----:B------:R-:W0:Y:S01]  /*2150*/  MUFU.EX2 R22, R22 ;  /* 0x0000001600167308 */ /* 0x000e220000000800 */
[----:B-1----:R-:W-:-:S04]  /*2160*/  FMUL R17, R17, R24 ;  /* 0x0000001811117220 */ /* 0x002fc80000400000 */
[----:B------:R-:W-:Y:S01]  /*2170*/  FADD R19, R19, R17 ;  /* 0x0000001113137221 */ /* 0x000fe20000000000 */
[----:B------:R2:W-:Y:S02]  /*2180*/  STS [R14+0x4], R17 ;  /* 0x000004110e007388 */ /* 0x0005e40000000800 */
[----:B------:R-:W1:Y:S01]  /*2190*/  MUFU.EX2 R23, R23 ;  /* 0x0000001700177308 */ /* 0x000e620000000800 */
[----:B0-----:R-:W-:-:S04]  /*21a0*/  FMUL R25, R25, R22 ;  /* 0x0000001619197220 */ /* 0x001fc80000400000 */
[----:B------:R-:W-:Y:S01]  /*21b0*/  FADD R19, R19, R25 ;  /* 0x0000001913137221 */ /* 0x000fe20000000000 */
[----:B------:R2:W-:Y:S01]  /*21c0*/  STS [R14+0x8], R25 ;  /* 0x000008190e007388 */ /* 0x0005e20000000800 */
[----:B-1----:R-:W-:-:S04]  /*21d0*/  FMUL R20, R20, R23 ;  /* 0x0000001714147220 */ /* 0x002fc80000400000 */
[----:B------:R-:W-:Y:S01]  /*21e0*/  FADD R19, R19, R20 ;  /* 0x0000001413137221 */ /* 0x000fe20000000000 */
[----:B------:R2:W-:Y:S01]  /*21f0*/  STS [R14+0xc], R20 ;  /* 0x00000c140e007388 */ /* 0x0005e20000000800 */
[----:B------:R-:W-:Y:S05]  /*2200*/  @P1 BRA `(.L_x_24) ;  /* 0xfffffffc00241947 */ /* 0x000fea000383ffff */
.L_x_23:
[----:B------:R-:W-:-:S09]  /*2210*/  UISETP.NE.AND UP1, UPT, UR19, URZ, UPT ;  /* 0x000000ff1300728c */ /* 0x000fd2000bf25270 */
[----:B------:R-:W-:Y:S05]  /*2220*/  BRA.U !UP1, `(.L_x_22) ;  /* 0x0000000109c87547 */ /* 0x000fea000b800000 */
[----:B------:R-:W-:Y:S01]  /*2230*/  UISETP.NE.AND UP1, UPT, UR19, 0x1, UPT ;  /* 0x000000011300788c */ /* 0x000fe2000bf25270 */
[----:B--2---:R-:W-:-:S04]  /*2240*/  LOP3.LUT R14, R0, 0x1, RZ, 0xc0, !PT ;  /* 0x00000001000e7812 */ /* 0x004fc800078ec0ff */
[----:B------:R-:W-:-:S04]  /*2250*/  ISETP.NE.U32.AND P1, PT, R14, 0x1, PT ;  /* 0x000000010e00780c */ /* 0x000fc80003f25070 */
[----:B------:R-:W-:Y:S09]  /*2260*/  BRA.U !UP1, `(.L_x_25) ;  /* 0x0000000109747547 */ /* 0x000ff2000b800000 */
[----:B------:R-:W-:Y:S02]  /*2270*/  IMAD R14, R3, R0, R2 ;  /* 0x00000000030e7224 */ /* 0x000fe400078e0202 */
[----:B------:R-:W-:Y:S01]  /*2280*/  HFMA2 R21, -RZ, RZ, 0.96630859375, -0.0022525787353515625 ;  /* 0x3bbb989dff157431 */ /* 0x000fe200000001ff */
[----:B------:R-:W-:Y:S02]  /*2290*/  MOV R23, 0x437c0000 ;  /* 0x437c000000177802 */ /* 0x000fe40000000f00 */
[----:B------:R-:W-:Y:S02]  /*22a0*/  IADD3 R2, PT, PT, R2, 0x2, RZ ;  /* 0x0000000202027810 */ /* 0x000fe40007ffe0ff */
[----:B------:R-:W-:-:S05]  /*22b0*/  LEA R14, R14, UR9, 0x2 ;  /* 0x000000090e0e7c11 */ /* 0x000fca000f8e10ff */
[----:B------:R-:W2:Y:S04]  /*22c0*/  LDS R16, [R14] ;  /* 0x000000000e107984 */ /* 0x000ea80000000800 */
[----:B------:R-:W0:Y:S01]  /*22d0*/  LDS R20, [R14+0x4] ;  /* 0x000004000e147984 */ /* 0x000e220000000800 */
[--C-:B--2---:R-:W-:Y:S01]  /*22e0*/  FADD R18, R16, -R15.reuse ;  /* 0x8000000f10127221 */ /* 0x104fe20000000000 */
[----:B01----:R-:W-:-:S03]  /*22f0*/  FADD R17, R20, -R15 ;  /* 0x8000000f14117221 */ /* 0x003fc60000000000 */
[-C--:B------:R-:W-:Y:S01]  /*2300*/  FFMA.SAT R16, R18, R21.reuse, 0.5 ;  /* 0x3f00000012107423 */ /* 0x080fe20000002015 */
[----:B------:R-:W-:-:S03]  /*2310*/  FFMA.SAT R20, R17, R21, 0.5 ;  /* 0x3f00000011147423 */ /* 0x000fc60000002015 */
[-C--:B------:R-:W-:Y:S01]  /*2320*/  FFMA.RM R16, R16, R23.reuse, 12582913 ;  /* 0x4b40000110107423 */ /* 0x080fe20000004017 */
[----:B------:R-:W-:-:S03]  /*2330*/  FFMA.RM R20, R20, R23, 12582913 ;  /* 0x4b40000114147423 */ /* 0x000fc60000004017 */
[C---:B------:R-:W-:Y:S01]  /*2340*/  FADD R21, R16.reuse, -12583039 ;  /* 0xcb40007f10157421 */ /* 0x040fe20000000000 */
[----:B------:R-:W-:Y:S01]  /*2350*/  SHF.L.U32 R16, R16, 0x17, RZ ;  /* 0x0000001710107819 */ /* 0x000fe200000006ff */
[----:B------:R-:W-:Y:S02]  /*2360*/  FADD R22, R20, -12583039 ;  /* 0xcb40007f14167421 */ /* 0x000fe40000000000 */
[----:B------:R-:W-:Y:S01]  /*2370*/  FFMA R21, R18, 1.4426950216293334961, -R21 ;  /* 0x3fb8aa3b12157823 */ /* 0x000fe20000000815 */
[----:B------:R-:W-:Y:S01]  /*2380*/  SHF.L.U32 R20, R20, 0x17, RZ ;  /* 0x0000001714147819 */ /* 0x000fe200000006ff */
[C---:B------:R-:W-:Y:S02]  /*2390*/  FFMA R22, R17.reuse, 1.4426950216293334961, -R22 ;  /* 0x3fb8aa3b11167823 */ /* 0x040fe40000000816 */
[----:B------:R-:W-:Y:S02]  /*23a0*/  FFMA R21, R18, 1.925963033500011079e-08, R21 ;  /* 0x32a5706012157823 */ /* 0x000fe40000000015 */
[----:B------:R-:W-:-:S04]  /*23b0*/  FFMA R22, R17, 1.925963033500011079e-08, R22 ;  /* 0x32a5706011167823 */ /* 0x000fc80000000016 */
[----:B------:R-:W0:Y:S08]  /*23c0*/  MUFU.EX2 R21, R21 ;  /* 0x0000001500157308 */ /* 0x000e300000000800 */
[----:B------:R-:W1:Y:S01]  /*23d0*/  MUFU.EX2 R17, R22 ;  /* 0x0000001600117308 */ /* 0x000e620000000800 */
[----:B0-----:R-:W-:-:S04]  /*23e0*/  FMUL R16, R16, R21 ;  /* 0x0000001510107220 */ /* 0x001fc80000400000 */
[----:B------:R-:W-:Y:S01]  /*23f0*/  FADD R19, R19, R16 ;  /* 0x0000001013137221 */ /* 0x000fe20000000000 */
[----:B------:R2:W-:Y:S01]  /*2400*/  STS [R14], R16 ;  /* 0x000000100e007388 */ /* 0x0005e20000000800 */
[----:B-1----:R-:W-:-:S04]  /*2410*/  FMUL R17, R20, R17 ;  /* 0x0000001114117220 */ /* 0x002fc80000400000 */
[----:B------:R-:W-:Y:S01]  /*2420*/  FADD R19, R19, R17 ;  /* 0x0000001113137221 */ /* 0x000fe20000000000 */
[----:B------:R2:W-:Y:S06]  /*2430*/  STS [R14+0x4], R17 ;  /* 0x000004110e007388 */ /* 0x0005ec0000000800 */
.L_x_25:
[----:B------:R-:W-:Y:S05]  /*2440*/  @P1 BRA `(.L_x_22) ;  /* 0x0000000000401947 */ /* 0x000fea0003800000 */
[----:B------:R-:W-:Y:S02]  /*2450*/  IMAD R0, R3, R0, R2 ;  /* 0x0000000003007224 */ /* 0x000fe400078e0202 */
[----:B012---:R-:W-:Y:S01]  /*2460*/  HFMA2 R17, -RZ, RZ, 0.96630859375, -0.0022525787353515625 ;  /* 0x3bbb989dff117431 */ /* 0x007fe200000001ff */
[----:B------:R-:W-:Y:S02]  /*2470*/  MOV R21, 0x437c0000 ;  /* 0x437c000000157802 */ /* 0x000fe40000000f00 */
[----:B------:R-:W-:-:S05]  /*2480*/  LEA R0, R0, UR9, 0x2 ;  /* 0x0000000900007c11 */ /* 0x000fca000f8e10ff */
[----:B------:R-:W0:Y:S02]  /*2490*/  LDS R2, [R0] ;  /* 0x0000000000027984 */ /* 0x000e240000000800 */
[----:B0-----:R-:W-:-:S04]  /*24a0*/  FADD R2, R2, -R15 ;  /* 0x8000000f02027221 */ /* 0x001fc80000000000 */
[----:B------:R-:W-:-:S04]  /*24b0*/  FFMA.SAT R14, R2, R17, 0.5 ;  /* 0x3f000000020e7423 */ /* 0x000fc80000002011 */
[----:B------:R-:W-:-:S04]  /*24c0*/  FFMA.RM R14, R14, R21, 12582913 ;  /* 0x4b4000010e0e7423 */ /* 0x000fc80000004015 */
[C---:B------:R-:W-:Y:S01]  /*24d0*/  FADD R17, R14.reuse, -12583039 ;  /* 0xcb40007f0e117421 */ /* 0x040fe20000000000 */
[----:B------:R-:W-:-:S03]  /*24e0*/  SHF.L.U32 R14, R14, 0x17, RZ ;  /* 0x000000170e0e7819 */ /* 0x000fc600000006ff */
[----:B------:R-:W-:-:S04]  /*24f0*/  FFMA R17, R2, 1.4426950216293334961, -R17 ;  /* 0x3fb8aa3b02117823 */ /* 0x000fc80000000811 */
[----:B------:R-:W-:-:S06]  /*2500*/  FFMA R17, R2, 1.925963033500011079e-08, R17 ;  /* 0x32a5706002117823 */ /* 0x000fcc0000000011 */
[----:B------:R-:W0:Y:S02]  /*2510*/  MUFU.EX2 R17, R17 ;  /* 0x0000001100117308 */ /* 0x000e240000000800 */
[----:B0-----:R-:W-:-:S04]  /*2520*/  FMUL R14, R14, R17 ;  /* 0x000000110e0e7220 */ /* 0x001fc80000400000 */
[----:B------:R-:W-:Y:S01]  /*2530*/  FADD R19, R19, R14 ;  /* 0x0000000e13137221 */ /* 0x000fe20000000000 */
[----:B------:R3:W-:Y:S06]  /*2540*/  STS [R0], R14 ;  /* 0x0000000e00007388 */ /* 0x0007ec0000000800 */
.L_x_22:
[----:B------:R-:W0:Y:S04]  /*2550*/  LDG.E R2, desc[UR12][R4.64] ;  /* 0x0000000c04027981 */ /* 0x000e28000c1e1900 */
[----:B---3--:R-:W3:Y:S01]  /*2560*/  LDG.E R0, desc[UR12][R6.64] ;  /* 0x0000000c06007981 */ /* 0x008ee2000c1e1900 */
[----:B------:R-:W-:Y:S02]  /*2570*/  MOV R21, 0x3bbb989d ;  /* 0x3bbb989d00157802 */ /* 0x000fe40000000f00 */
[----:B------:R-:W-:Y:S02]  /*2580*/  MOV R23, 0x437c0000 ;  /* 0x437c000000177802 */ /* 0x000fe40000000f00 */
[----:B012---:R-:W-:-:S05]  /*2590*/  FMNMX R17, R2, R15, !PT ;  /* 0x0000000f02117209 */ /* 0x007fca0007800000 */
[----:B------:R-:W-:Y:S01]  /*25a0*/  FADD R2, R2, -R17 ;  /* 0x8000001102027221 */ /* 0x000fe20000000000 */
[----:B------:R-:W-:-:S03]  /*25b0*/  FADD R16, -R17, R15 ;  /* 0x0000000f11107221 */ /* 0x000fc60000000100 */
[-C--:B------:R-:W-:Y:S01]  /*25c0*/  FFMA.SAT R14, R2, R21.reuse, 0.5 ;  /* 0x3f000000020e7423 */ /* 0x080fe20000002015 */
[----:B------:R-:W-:-:S03]  /*25d0*/  FFMA.SAT R18, R16, R21, 0.5 ;  /* 0x3f00000010127423 */ /* 0x000fc60000002015 */
[-C--:B------:R-:W-:Y:S01]  /*25e0*/  FFMA.RM R14, R14, R23.reuse, 12582913 ;  /* 0x4b4000010e0e7423 */ /* 0x080fe20000004017 */
[----:B------:R-:W-:-:S03]  /*25f0*/  FFMA.RM R18, R18, R23, 12582913 ;  /* 0x4b40000112127423 */ /* 0x000fc60000004017 */
[----:B------:R-:W-:Y:S01]  /*2600*/  FADD R15, R14, -12583039 ;  /* 0xcb40007f0e0f7421 */ /* 0x000fe20000000000 */
[----:B------:R-:W-:Y:S01]  /*2610*/  FADD R21, R18, -12583039 ;  /* 0xcb40007f12157421 */ /* 0x000fe20000000000 */
[----:B------:R-:W-:Y:S02]  /*2620*/  SHF.L.U32 R14, R14, 0x17, RZ ;  /* 0x000000170e0e7819 */ /* 0x000fe400000006ff */
[----:B------:R-:W-:Y:S01]  /*2630*/  FFMA R15, R2, 1.4426950216293334961, -R15 ;  /* 0x3fb8aa3b020f7823 */ /* 0x000fe2000000080f */
[----:B------:R-:W-:Y:S01]  /*2640*/  FFMA R21, R16, 1.4426950216293334961, -R21 ;  /* 0x3fb8aa3b10157823 */ /* 0x000fe20000000815 */
[----:B------:R-:W-:Y:S02]  /*2650*/  SHF.L.U32 R18, R18, 0x17, RZ ;  /* 0x0000001712127819 */ /* 0x000fe400000006ff */
[----:B------:R-:W-:Y:S01]  /*2660*/  FFMA R2, R2, 1.925963033500011079e-08, R15 ;  /* 0x32a5706002027823 */ /* 0x000fe2000000000f */
[----:B------:R-:W-:-:S03]  /*2670*/  FFMA R21, R16, 1.925963033500011079e-08, R21 ;  /* 0x32a5706010157823 */ /* 0x000fc60000000015 */
[----:B------:R-:W0:Y:S08]  /*2680*/  MUFU.EX2 R15, R2 ;  /* 0x00000002000f7308 */ /* 0x000e300000000800 */
[----:B------:R-:W1:Y:S01]  /*2690*/  MUFU.EX2 R21, R21 ;  /* 0x0000001500157308 */ /* 0x000e620000000800 */
[----:B0-----:R-:W-:-:S04]  /*26a0*/  FMUL R15, R14, R15 ;  /* 0x0000000f0e0f7220 */ /* 0x001fc80000400000 */
[----:B---3--:R-:W-:Y:S01]  /*26b0*/  FMUL R15, R0, R15 ;  /* 0x0000000f000f7220 */ /* 0x008fe20000400000 */
[----:B-1----:R-:W-:-:S04]  /*26c0*/  FMUL R14, R18, R21 ;  /* 0x00000015120e7220 */ /* 0x002fc80000400000 */
[----:B------:R-:W-:Y:S01]  /*26d0*/  FFMA R19, R14, R19, R15 ;  /* 0x000000130e137223 */ /* 0x000fe2000000000f */
[----:B------:R-:W-:Y:S06]  /*26e0*/  BRA.U !UP0, `(.L_x_26) ;  /* 0x0000001108487547 */ /* 0x000fec000b800000 */
[----:B------:R-:W-:Y:S01]  /*26f0*/  IADD3 R0, PT, PT, R19, 0x1800000, RZ ;  /* 0x0180000013007810 */ /* 0x000fe20007ffe0ff */
[----:B------:R-:W-:Y:S03]  /*2700*/  BSSY.RECONVERGENT B0, `(.L_x_27) ;  /* 0x000000c000007945 */ /* 0x000fe60003800200 */
[----:B------:R-:W-:-:S04]  /*2710*/  LOP3.LUT R0, R0, 0x7f800000, RZ, 0xc0, !PT ;  /* 0x7f80000000007812 */ /* 0x000fc800078ec0ff */
[----:B------:R-:W-:-:S13]  /*2720*/  ISETP.GT.U32.AND P1, PT, R0, 0x1ffffff, PT ;  /* 0x01ffffff0000780c */ /* 0x000fda0003f24070 */
[----:B------:R-:W-:Y:S05]  /*2730*/  @P1 BRA `(.L_x_28) ;  /* 0x0000000000101947 */ /* 0x000fea0003800000 */
[----:B------:R-:W-:-:S07]  /*2740*/  MOV R16, 0x2760 ;  /* 0x0000276000107802 */ /* 0x000fce0000000f00 */
[----:B------:R-:W-:Y:S05]  /*2750*/  CALL.REL.NOINC `($__internal_0_$__cuda_sm20_rcp_rn_f32_slowpath) ;  /* 0x00000010004c7944 */ /* 0x000fea0003c00000 */
[----:B------:R-:W-:Y:S01]  /*2760*/  MOV R21, R18 ;  /* 0x0000001200157202 */ /* 0x000fe20000000f00 */
[----:B------:R-:W-:Y:S06]  /*2770*/  BRA `(.L_x_29) ;  /* 0x0000000000107947 */ /* 0x000fec0003800000 */
.L_x_28:
[----:B------:R-:W0:Y:S02]  /*2780*/  MUFU.RCP R0, R19 ;  /* 0x0000001300007308 */ /* 0x000e240000001000 */
[----:B0-----:R-:W-:-:S04]  /*2790*/  FFMA R2, R19, R0, -1 ;  /* 0xbf80000013027423 */ /* 0x001fc80000000000 */
[----:B------:R-:W-:-:S04]  /*27a0*/  FADD.FTZ R21, -R2, -RZ ;  /* 0x800000ff02157221 */ /* 0x000fc80000010100 */
[----:B------:R-:W-:-:S07]  /*27b0*/  FFMA R21, R0, R21, R0 ;  /* 0x0000001500157223 */ /* 0x000fce0000000000 */
.L_x_29:
[----:B------:R-:W-:Y:S05]  /*27c0*/  BSYNC.RECONVERGENT B0 ;  /* 0x0000000000007941 */ /* 0x000fea0003800200 */
.L_x_27:
[-C--:B------:R-:W-:Y:S01]  /*27d0*/  FMUL R2, R15, R21.reuse ;  /* 0x000000150f027220 */ /* 0x080fe20000400000 */
[----:B------:R-:W-:Y:S01]  /*27e0*/  FMUL R21, R14, R21 ;  /* 0x000000150e157220 */ /* 0x000fe20000400000 */
[----:B------:R-:W-:Y:S06]  /*27f0*/  @!P4 BRA `(.L_x_30) ;  /* 0x0000000400d4c947 */ /* 0x000fec0003800000 */
[----:B------:R-:W-:-:S05]  /*2800*/  UMOV UR5, URZ ;  /* 0x000000ff00057c82 */ /* 0x000fca0008000000 */
.L_x_36:
[----:B0-----:R-:W0:Y:S01]  /*2810*/  LDCU UR23, c[0x0][0x3a8] ;  /* 0x00007500ff1777ac */ /* 0x001e220008000800 */
[----:B------:R-:W-:Y:S01]  /*2820*/  HFMA2 R16, -RZ, RZ, 0, 0 ;  /* 0x00000000ff107431 */ /* 0x000fe200000001ff */
[----:B------:R-:W-:Y:S01]  /*2830*/  UMOV UR6, URZ ;  /* 0x000000ff00067c82 */ /* 0x000fe20008000000 */
[----:B0-----:R-:W-:-:S09]  /*2840*/  UISETP.GE.U32.AND UP0, UPT, UR23, 0x8, UPT ;  /* 0x000000081700788c */ /* 0x001fd2000bf06070 */
[----:B------:R-:W-:Y:S05]  /*2850*/  BRA.U !UP0, `(.L_x_31) ;  /* 0x0000000108a87547 */ /* 0x000fea000b800000 */
[----:B------:R-:W0:Y:S01]  /*2860*/  LDC R15, c[0x0][0x39c] ;  /* 0x0000e700ff0f7b82 */ /* 0x000e220000000800 */
[----:B------:R-:W-:Y:S02]  /*2870*/  MOV R16, RZ ;  /* 0x000000ff00107202 */ /* 0x000fe40000000f00 */
[----:B------:R-:W-:-:S07]  /*2880*/  MOV R0, RZ ;  /* 0x000000ff00007202 */ /* 0x000fce0000000f00 */
.L_x_32:
[----:B------:R-:W-:Y:S02]  /*2890*/  IMAD R14, R3, UR23, R0 ;  /* 0x00000017030e7c24 */ /* 0x000fe4000f8e0200 */
[C---:B0-----:R-:W-:Y:S01]  /*28a0*/  IMAD R18, R0.reuse, R15, UR5 ;  /* 0x0000000500127e24 */ /* 0x041fe2000f8e020f */
[----:B------:R-:W-:Y:S02]  /*28b0*/  IADD3 R0, PT, PT, R0, 0x8, RZ ;  /* 0x0000000800007810 */ /* 0x000fe40007ffe0ff */
[----:B------:R-:W-:Y:S02]  /*28c0*/  LEA R14, R14, UR9, 0x2 ;  /* 0x000000090e0e7c11 */ /* 0x000fe4000f8e10ff */
[----:B------:R-:W-:Y:S02]  /*28d0*/  LEA R20, R18, UR20, 0x2 ;  /* 0x0000001412147c11 */ /* 0x000fe4000f8e10ff */
[----:B------:R-:W-:Y:S01]  /*28e0*/  ISETP.NE.AND P1, PT, R0, UR7, PT ;  /* 0x0000000700007c0c */ /* 0x000fe2000bf25270 */
[----:B------:R-:W-:Y:S01]  /*28f0*/  LDS R25, [R14] ;  /* 0x000000000e197984 */ /* 0x000fe20000000800 */
[----:B------:R-:W-:-:S03]  /*2900*/  LEA R24, R15, R20, 0x2 ;  /* 0x000000140f187211 */ /* 0x000fc600078e10ff */
[----:B------:R-:W0:Y:S01]  /*2910*/  LDS R22, [R20] ;  /* 0x0000000014167984 */ /* 0x000e220000000800 */
[----:B------:R-:W-:-:S03]  /*2920*/  LEA R26, R15, R24, 0x2 ;  /* 0x000000180f1a7211 */ /* 0x000fc600078e10ff */
[----:B------:R-:W-:Y:S04]  /*2930*/  LDS R18, [R14+0x4] ;  /* 0x000004000e127984 */ /* 0x000fe80000000800 */
[----:B------:R-:W1:Y:S04]  /*2940*/  LDS R23, [R24] ;  /* 0x0000000018177984 */ /* 0x000e680000000800 */
[----:B------:R-:W-:Y:S01]  /*2950*/  LDS R29, [R14+0x8] ;  /* 0x000008000e1d7984 */ /* 0x000fe20000000800 */
[----:B0-----:R-:W-:Y:S01]  /*2960*/  FFMA R27, R25, R22, R16 ;  /* 0x00000016191b7223 */ /* 0x001fe20000000010 */
[----:B------:R-:W-:-:S02]  /*2970*/  LEA R22, R15, R26, 0x2 ;  /* 0x0000001a0f167211 */ /* 0x000fc400078e10ff */
[----:B------:R-:W-:Y:S02]  /*2980*/  LDS R25, [R14+0xc] ;  /* 0x00000c000e197984 */ /* 0x000fe40000000800 */
[C---:B------:R-:W-:Y:S02]  /*2990*/  LEA R28, R15.reuse, R22, 0x2 ;  /* 0x000000160f1c7211 */ /* 0x040fe400078e10ff */
[----:B------:R-:W0:Y:S01]  /*29a0*/  LDS R26, [R26] ;  /* 0x000000001a1a7984 */ /* 0x000e220000000800 */
[----:B-1----:R-:W-:Y:S01]  /*29b0*/  FFMA R18, R18, R23, R27 ;  /* 0x0000001712127223 */ /* 0x002fe2000000001b */
[----:B------:R-:W-:Y:S02]  /*29c0*/  LEA R27, R15, R28, 0x2 ;  /* 0x0000001c0f1b7211 */ /* 0x000fe400078e10ff */
[----:B------:R-:W1:Y:S04]  /*29d0*/  LDS R16, [R22] ;  /* 0x0000000016107984 */ /* 0x000e680000000800 */
[----:B------:R-:W-:Y:S04]  /*29e0*/  LDS R24, [R28] ;  /* 0x000000001c187984 */ /* 0x000fe80000000800 */
[----:B------:R-:W-:Y:S04]  /*29f0*/  LDS R23, [R14+0x18] ;  /* 0x000018000e177984 */ /* 0x000fe80000000800 */
[----:B------:R-:W-:Y:S01]  /*2a00*/  LDS R22, [R14+0x1c] ;  /* 0x00001c000e167984 */ /* 0x000fe20000000800 */
[----:B0-----:R-:W-:Y:S01]  /*2a10*/  FFMA R20, R29, R26, R18 ;  /* 0x0000001a1d147223 */ /* 0x001fe20000000012 */
[----:B------:R-:W-:-:S02]  /*2a20*/  LEA R29, R15, R27, 0x2 ;  /* 0x0000001b0f1d7211 */ /* 0x000fc400078e10ff */
[----:B------:R-:W0:Y:S01]  /*2a30*/  LDS R18, [R14+0x10] ;  /* 0x000010000e127984 */ /* 0x000e220000000800 */
[----:B-1----:R-:W-:Y:S01]  /*2a40*/  FFMA R25, R25, R16, R20 ;  /* 0x0000001019197223 */ /* 0x002fe20000000014 */
[----:B------:R-:W-:Y:S02]  /*2a50*/  LEA R26, R15, R29, 0x2 ;  /* 0x0000001d0f1a7211 */ /* 0x000fe400078e10ff */
[----:B------:R-:W-:Y:S04]  /*2a60*/  LDS R20, [R14+0x14] ;  /* 0x000014000e147984 */ /* 0x000fe80000000800 */
[----:B------:R-:W1:Y:S04]  /*2a70*/  LDS R27, [R27] ;  /* 0x000000001b1b7984 */ /* 0x000e680000000800 */
[----:B------:R-:W2:Y:S04]  /*2a80*/  LDS R16, [R29] ;  /* 0x000000001d107984 */ /* 0x000ea80000000800 */
[----:B------:R-:W3:Y:S01]  /*2a90*/  LDS R26, [R26] ;  /* 0x000000001a1a7984 */ /* 0x000ee20000000800 */
[----:B0-----:R-:W-:-:S04]  /*2aa0*/  FFMA R25, R18, R24, R25 ;  /* 0x0000001812197223 */ /* 0x001fc80000000019 */
[----:B-1----:R-:W-:-:S04]  /*2ab0*/  FFMA R20, R20, R27, R25 ;  /* 0x0000001b14147223 */ /* 0x002fc80000000019 */
[----:B--2---:R-:W-:-:S04]  /*2ac0*/  FFMA R23, R23, R16, R20 ;  /* 0x0000001017177223 */ /* 0x004fc80000000014 */
[----:B---3--:R-:W-:Y:S01]  /*2ad0*/  FFMA R16, R22, R26, R23 ;  /* 0x0000001a16107223 */ /* 0x008fe20000000017 */
[----:B------:R-:W-:Y:S06]  /*2ae0*/  @P1 BRA `(.L_x_32) ;  /* 0xfffffffc00681947 */ /* 0x000fec000383ffff */
[----:B------:R-:W-:-:S05]  /*2af0*/  UMOV UR6, UR7 ;  /* 0x0000000700067c82 */ /* 0x000fca0008000000 */
.L_x_31:
[----:B------:R-:W-:-:S09]  /*2b00*/  UISETP.NE.AND UP0, UPT, UR18, URZ, UPT ;  /* 0x000000ff1200728c */ /* 0x000fd2000bf05270 */
[----:B------:R-:W-:Y:S05]  /*2b10*/  BRA.U !UP0, `(.L_x_33) ;  /* 0x0000000108dc7547 */ /* 0x000fea000b800000 */
[----:B------:R-:W-:Y:S02]  /*2b20*/  UIADD3 UR10, UPT, UPT, UR18, -0x1, URZ ;  /* 0xffffffff120a7890 */ /* 0x000fe4000fffe0ff */
[----:B------:R-:W-:Y:S02]  /*2b30*/  UISETP.NE.AND UP1, UPT, UR19, URZ, UPT ;  /* 0x000000ff1300728c */ /* 0x000fe4000bf25270 */
[----:B------:R-:W-:-:S09]  /*2b40*/  UISETP.GE.U32.AND UP0, UPT, UR10, 0x3, UPT ;  /* 0x000000030a00788c */ /* 0x000fd2000bf06070 */
[----:B------:R-:W-:Y:S05]  /*2b50*/  BRA.U !UP0, `(.L_x_34) ;  /* 0x0000000108587547 */ /* 0x000fea000b800000 */
[----:B------:R-:W0:Y:S01]  /*2b60*/  LDCU UR11, c[0x0][0x39c] ;  /* 0x00007380ff0b77ac */ /* 0x000e220008000800 */
[----:B------:R-:W-:-:S05]  /*2b70*/  MOV R0, UR23 ;  /* 0x0000001700007c02 */ /* 0x000fca0008000f00 */
[----:B------:R-:W-:-:S05]  /*2b80*/  IMAD R0, R3, R0, UR6 ;  /* 0x0000000603007e24 */ /* 0x000fca000f8e0200 */
[----:B------:R-:W-:-:S05]  /*2b90*/  LEA R0, R0, UR9, 0x2 ;  /* 0x0000000900007c11 */ /* 0x000fca000f8e10ff */
[----:B------:R-:W-:Y:S01]  /*2ba0*/  LDS R15, [R0] ;  /* 0x00000000000f7984 */ /* 0x000fe20000000800 */
[----:B0-----:R-:W-:-:S03]  /*2bb0*/  UIMAD UR10, UR6, UR11, UR5 ;  /* 0x0000000b060a72a4 */ /* 0x001fc6000f8e0205 */
[----:B------:R-:W-:Y:S01]  /*2bc0*/  LDS R23, [R0+0x4] ;  /* 0x0000040000177984 */ /* 0x000fe20000000800 */
[----:B------:R-:W-:Y:S02]  /*2bd0*/  UIADD3 UR6, UPT, UPT, UR6, 0x4, URZ ;  /* 0x0000000406067890 */ /* 0x000fe4000fffe0ff */
[----:B------:R-:W-:Y:S01]  /*2be0*/  ULEA UR10, UR10, UR20, 0x2 ;  /* 0x000000140a0a7291 */ /* 0x000fe2000f8e10ff */
[----:B------:R-:W-:Y:S03]  /*2bf0*/  LDS R25, [R0+0x8] ;  /* 0x0000080000197984 */ /* 0x000fe60000000800 */
[----:B------:R-:W-:Y:S01]  /*2c00*/  ULEA UR21, UR11, UR10, 0x2 ;  /* 0x0000000a0b157291 */ /* 0x000fe2000f8e10ff */
[----:B------:R-:W-:Y:S03]  /*2c10*/  LDS R27, [R0+0xc] ;  /* 0x00000c00001b7984 */ /* 0x000fe60000000800 */
[----:B------:R-:W-:Y:S01]  /*2c20*/  ULEA UR22, UR11, UR21, 0x2 ;  /* 0x000000150b167291 */ /* 0x000fe2000f8e10ff */
[----:B------:R-:W0:Y:S03]  /*2c30*/  LDS R14, [UR10] ;  /* 0x0000000aff0e7984 */ /* 0x000e260008000800 */
[----:B------:R-:W-:Y:S01]  /*2c40*/  ULEA UR10, UR11, UR22, 0x2 ;  /* 0x000000160b0a7291 */ /* 0x000fe2000f8e10ff */
[----:B------:R-:W1:Y:S04]  /*2c50*/  LDS R18, [UR21] ;  /* 0x00000015ff127984 */ /* 0x000e680008000800 */
[----:B------:R-:W2:Y:S04]  /*2c60*/  LDS R20, [UR22] ;  /* 0x00000016ff147984 */ /* 0x000ea80008000800 */
[----:B------:R-:W3:Y:S01]  /*2c70*/  LDS R22, [UR10] ;  /* 0x0000000aff167984 */ /* 0x000ee20008000800 */
[----:B0-----:R-:W-:-:S04]  /*2c80*/  FFMA R14, R15, R14, R16 ;  /* 0x0000000e0f0e7223 */ /* 0x001fc80000000010 */
[----:B-1----:R-:W-:-:S04]  /*2c90*/  FFMA R14, R23, R18, R14 ;  /* 0x00000012170e7223 */ /* 0x002fc8000000000e */
[----:B--2---:R-:W-:-:S04]  /*2ca0*/  FFMA R14, R25, R20, R14 ;  /* 0x00000014190e7223 */ /* 0x004fc8000000000e */
[----:B---3--:R-:W-:-:S07]  /*2cb0*/  FFMA R16, R27, R22, R14 ;  /* 0x000000161b107223 */ /* 0x008fce000000000e */
.L_x_34:
[----:B------:R-:W-:Y:S05]  /*2cc0*/  BRA.U !UP1, `(.L_x_33) ;  /* 0x0000000109707547 */ /* 0x000fea000b800000 */
[----:B------:R-:W-:Y:S02]  /*2cd0*/  UISETP.NE.AND UP0, UPT, UR19, 0x1, UPT ;  /* 0x000000011300788c */ /* 0x000fe4000bf05270 */
[----:B------:R-:W-:-:S04]  /*2ce0*/  ULOP3.LUT UR10, UR23, 0x1, URZ, 0xc0, !UPT ;  /* 0x00000001170a7892 */ /* 0x000fc8000f8ec0ff */
[----:B------:R-:W-:-:S03]  /*2cf0*/  UISETP.NE.U32.AND UP1, UPT, UR10, 0x1, UPT ;  /* 0x000000010a00788c */ /* 0x000fc6000bf25070 */
[----:B------:R-:W-:Y:S08]  /*2d00*/  BRA.U !UP0, `(.L_x_35) ;  /* 0x0000000108387547 */ /* 0x000ff0000b800000 */
        /* <DEDUP_REMOVED lines=8> */
[----:B------:R-:W-:-:S04]  /*2d90*/  ULEA UR11, UR11, UR20, 0x2 ;  /* 0x000000140b0b7291 */ /* 0x000fc8000f8e10ff */
[----:B------:R-:W-:-:S05]  /*2da0*/  ULEA UR10, UR10, UR11, 0x2 ;  /* 0x0000000b0a0a7291 */ /* 0x000fca000f8e10ff */
[----:B------:R-:W0:Y:S04]  /*2db0*/  LDS R14, [UR11] ;  /* 0x0000000bff0e7984 */ /* 0x000e280008000800 */
[----:B------:R-:W1:Y:S01]  /*2dc0*/  LDS R18, [UR10] ;  /* 0x0000000aff127984 */ /* 0x000e620008000800 */
[----:B0-----:R-:W-:-:S04]  /*2dd0*/  FFMA R14, R15, R14, R16 ;  /* 0x0000000e0f0e7223 */ /* 0x001fc80000000010 */
[----:B-1----:R-:W-:-:S07]  /*2de0*/  FFMA R16, R23, R18, R14 ;  /* 0x0000001217107223 */ /* 0x002fce000000000e */
.L_x_35:
[----:B------:R-:W-:Y:S05]  /*2df0*/  BRA.U UP1, `(.L_x_33) ;  /* 0x0000000101247547 */ /* 0x000fea000b800000 */
[----:B------:R-:W0:Y:S01]  /*2e00*/  LDCU UR10, c[0x0][0x39c] ;  /* 0x00007380ff0a77ac */ /* 0x000e220008000800 */
[----:B------:R-:W-:-:S05]  /*2e10*/  MOV R0, UR23 ;  /* 0x0000001700007c02 */ /* 0x000fca0008000f00 */
[----:B------:R-:W-:-:S05]  /*2e20*/  IMAD R0, R3, R0, UR6 ;  /* 0x0000000603007e24 */ /* 0x000fca000f8e0200 */
[----:B------:R-:W-:-:S05]  /*2e30*/  LEA R0, R0, UR9, 0x2 ;  /* 0x0000000900007c11 */ /* 0x000fca000f8e10ff */
[----:B------:R-:W-:Y:S01]  /*2e40*/  LDS R15, [R0] ;  /* 0x00000000000f7984 */ /* 0x000fe20000000800 */
[----:B0-----:R-:W-:-:S04]  /*2e50*/  UIMAD UR10, UR6, UR10, UR5 ;  /* 0x0000000a060a72a4 */ /* 0x001fc8000f8e0205 */
[----:B------:R-:W-:-:S09]  /*2e60*/  ULEA UR10, UR10, UR20, 0x2 ;  /* 0x000000140a0a7291 */ /* 0x000fd2000f8e10ff */
[----:B------:R-:W0:Y:S02]  /*2e70*/  LDS R14, [UR10] ;  /* 0x0000000aff0e7984 */ /* 0x000e240008000800 */
[----:B0-----:R-:W-:-:S07]  /*2e80*/  FFMA R16, R15, R14, R16 ;  /* 0x0000000e0f107223 */ /* 0x001fce0000000010 */
.L_x_33:
[----:B------:R-:W0:Y:S01]  /*2e90*/  LDC.64 R14, c[0x0][0x3c8] ;  /* 0x0000f200ff0e7b82 */ /* 0x000e220000000a00 */
[----:B------:R-:W-:Y:S01]  /*2ea0*/  IADD3 R23, PT, PT, R12, UR5, RZ ;  /* 0x000000050c177c10 */ /* 0x000fe2000fffe0ff */
[----:B------:R-:W1:Y:S04]  /*2eb0*/  LDCU UR6, c[0x0][0x39c] ;  /* 0x00007380ff0677ac */ /* 0x000e680008000800 */
[----:B0-----:R-:W-:-:S05]  /*2ec0*/  IMAD.WIDE R14, R23, 0x4, R14 ;  /* 0x00000004170e7825 */ /* 0x001fca00078e020e */
[----:B------:R-:W2:Y:S01]  /*2ed0*/  LDG.E R23, desc[UR12][R14.64] ;  /* 0x0000000c0e177981 */ /* 0x000ea2000c1e1900 */
[----:B------:R-:W-:-:S04]  /*2ee0*/  UIADD3 UR5, UPT, UPT, UR5, 0x1, URZ ;  /* 0x0000000105057890 */ /* 0x000fc8000fffe0ff */
[----:B-1----:R-:W-:Y:S01]  /*2ef0*/  UISETP.NE.AND UP0, UPT, UR5, UR6, UPT ;  /* 0x000000060500728c */ /* 0x002fe2000bf05270 */
[----:B--2---:R-:W-:-:S04]  /*2f00*/  FMUL R0, R2, R23 ;  /* 0x0000001702007220 */ /* 0x004fc80000400000 */
[----:B------:R-:W-:-:S05]  /*2f10*/  FFMA R23, R21, R16, R0 ;  /* 0x0000001015177223 */ /* 0x000fca0000000000 */
[----:B------:R0:W-:Y:S01]  /*2f20*/  STG.E desc[UR12][R14.64], R23 ;  /* 0x000000170e007986 */ /* 0x0001e2000c10190c */
[----:B------:R-:W-:Y:S05]  /*2f30*/  BRA.U !UP0, `(.L_x_26) ;  /* 0x0000000908347547 */ /* 0x000fea000b800000 */
[----:B------:R-:W-:Y:S05]  /*2f40*/  BRA `(.L_x_36) ;  /* 0xfffffff800307947 */ /* 0x000fea000383ffff */
.L_x_30:
[----:B------:R-:W-:Y:S01]  /*2f50*/  UISETP.GE.U32.AND UP0, UPT, UR14, 0xf, UPT ;  /* 0x0000000f0e00788c */ /* 0x000fe2000bf06070 */
[----:B------:R-:W-:-:S08]  /*2f60*/  UMOV UR5, URZ ;  /* 0x000000ff00057c82 */ /* 0x000fd00008000000 */
[----:B------:R-:W-:Y:S05]  /*2f70*/  BRA.U !UP0, `(.L_x_37) ;  /* 0x0000000108ec7547 */ /* 0x000fea000b800000 */
[----:B------:R-:W0:Y:S01]  /*2f80*/  LDCU UR5, c[0x0][0x39c] ;  /* 0x00007380ff0577ac */ /* 0x000e220008000800 */
[----:B------:R-:W-:Y:S01]  /*2f90*/  FMUL R23, RZ, R21 ;  /* 0x00000015ff177220 */ /* 0x000fe20000400000 */
[----:B0-----:R-:W-:-:S03]  /*2fa0*/  ULOP3.LUT UR6, UR5, 0x7ffffff0, URZ, 0xc0, !UPT ;  /* 0x7ffffff005067892 */ /* 0x001fc6000f8ec0ff */
[----:B------:R-:W-:-:S09]  /*2fb0*/  UMOV UR5, URZ ;  /* 0x000000ff00057c82 */ /* 0x000fd20008000000 */
.L_x_38:
[----:B-1----:R-:W0:Y:S01]  /*2fc0*/  LDC.64 R14, c[0x0][0x3c8] ;  /* 0x0000f200ff0e7b82 */ /* 0x002e220000000a00 */
[----:B------:R-:W-:-:S05]  /*2fd0*/  IADD3 R25, PT, PT, R12, UR5, RZ ;  /* 0x000000050c197c10 */ /* 0x000fca000fffe0ff */
[----:B0-----:R-:W-:-:S05]  /*2fe0*/  IMAD.WIDE R14, R25, 0x4, R14 ;  /* 0x00000004190e7825 */ /* 0x001fca00078e020e */
        /* <DEDUP_REMOVED lines=8> */
[----:B--2---:R-:W-:-:S03]  /*3070*/  FFMA R25, R2, R22, R23 ;  /* 0x0000001602197223 */ /* 0x004fc60000000017 */
[----:B------:R-:W2:Y:S01]  /*3080*/  LDG.E R22, desc[UR12][R14.64+0x24] ;  /* 0x0000240c0e167981 */ /* 0x000ea2000c1e1900 */
[C-C-:B---3--:R-:W-:Y:S01]  /*3090*/  FFMA R27, R2.reuse, R24, R23.reuse ;  /* 0x00000018021b7223 */ /* 0x148fe20000000017 */
[C-C-:B----4-:R-:W-:Y:S01]  /*30a0*/  FFMA R29, R2.reuse, R26, R23.reuse ;  /* 0x0000001a021d7223 */ /* 0x150fe20000000017 */
[C-C-:B-----5:R-:W-:Y:S01]  /*30b0*/  FFMA R28, R2.reuse, R28, R23.reuse ;  /* 0x0000001c021c7223 */ /* 0x160fe20000000017 */
[C-C-:B------:R-:W-:Y:S01]  /*30c0*/  FFMA R16, R2.reuse, R16, R23.reuse ;  /* 0x0000001002107223 */ /* 0x140fe20000000017 */
[----:B------:R0:W-:Y:S04]  /*30d0*/  STG.E desc[UR12][R14.64], R25 ;  /* 0x000000190e007986 */ /* 0x0001e8000c10190c */
[----:B------:R1:W-:Y:S04]  /*30e0*/  STG.E desc[UR12][R14.64+0x4], R27 ;  /* 0x0000041b0e007986 */ /* 0x0003e8000c10190c */
[----:B------:R3:W-:Y:S04]  /*30f0*/  STG.E desc[UR12][R14.64+0x8], R29 ;  /* 0x0000081d0e007986 */ /* 0x0007e8000c10190c */
[----:B------:R4:W-:Y:S01]  /*3100*/  STG.E desc[UR12][R14.64+0xc], R28 ;  /* 0x00000c1c0e007986 */ /* 0x0009e2000c10190c */
[C-C-:B0-----:R-:W-:Y:S01]  /*3110*/  FFMA R25, R2.reuse, R0, R23.reuse ;  /* 0x0000000002197223 */ /* 0x141fe20000000017 */
[----:B-1----:R-:W-:-:S02]  /*3120*/  FFMA R27, R2, R18, R23 ;  /* 0x00000012021b7223 */ /* 0x002fc40000000017 */
[----:B------:R0:W-:Y:S01]  /*3130*/  STG.E desc[UR12][R14.64+0x1c], R16 ;  /* 0x00001c100e007986 */ /* 0x0001e2000c10190c */
[----:B---3--:R-:W-:-:S03]  /*3140*/  FFMA R29, R2, R20, R23 ;  /* 0x00000014021d7223 */ /* 0x008fc60000000017 */
[----:B------:R-:W3:Y:S04]  /*3150*/  LDG.E R24, desc[UR12][R14.64+0x20] ;  /* 0x0000200c0e187981 */ /* 0x000ee8000c1e1900 */
[----:B------:R-:W5:Y:S04]  /*3160*/  LDG.E R0, desc[UR12][R14.64+0x28] ;  /* 0x0000280c0e007981 */ /* 0x000f68000c1e1900 */
[----:B----4-:R-:W4:Y:S04]  /*3170*/  LDG.E R28, desc[UR12][R14.64+0x2c] ;  /* 0x00002c0c0e1c7981 */ /* 0x010f28000c1e1900 */
[----:B------:R-:W4:Y:S04]  /*3180*/  LDG.E R26, desc[UR12][R14.64+0x30] ;  /* 0x0000300c0e1a7981 */ /* 0x000f28000c1e1900 */
[----:B------:R-:W4:Y:S04]  /*3190*/  LDG.E R20, desc[UR12][R14.64+0x34] ;  /* 0x0000340c0e147981 */ /* 0x000f28000c1e1900 */
[----:B------:R-:W4:Y:S04]  /*31a0*/  LDG.E R18, desc[UR12][R14.64+0x38] ;  /* 0x0000380c0e127981 */ /* 0x000f28000c1e1900 */
[----:B0-----:R-:W4:Y:S04]  /*31b0*/  LDG.E R16, desc[UR12][R14.64+0x3c] ;  /* 0x00003c0c0e107981 */ /* 0x001f28000c1e1900 */
[----:B------:R5:W-:Y:S04]  /*31c0*/  STG.E desc[UR12][R14.64+0x10], R25 ;  /* 0x000010190e007986 */ /* 0x000be8000c10190c */
[----:B------:R4:W-:Y:S04]  /*31d0*/  STG.E desc[UR12][R14.64+0x14], R27 ;  /* 0x0000141b0e007986 */ /* 0x0009e8000c10190c */
[----:B------:R0:W-:Y:S01]  /*31e0*/  STG.E desc[UR12][R14.64+0x18], R29 ;  /* 0x0000181d0e007986 */ /* 0x0001e2000c10190c */
[----:B------:R-:W-:-:S04]  /*31f0*/  UIADD3 UR5, UPT, UPT, UR5, 0x10, URZ ;  /* 0x0000001005057890 */ /* 0x000fc8000fffe0ff */
[----:B------:R-:W-:Y:S01]  /*3200*/  UISETP.NE.AND UP0, UPT, UR5, UR6, UPT ;  /* 0x000000060500728c */ /* 0x000fe2000bf05270 */
[----:B--2---:R-:W-:-:S05]  /*3210*/  FFMA R22, R2, R22, R23 ;  /* 0x0000001602167223 */ /* 0x004fca0000000017 */
[----:B------:R1:W-:Y:S01]  /*3220*/  STG.E desc[UR12][R14.64+0x24], R22 ;  /* 0x000024160e007986 */ /* 0x0003e2000c10190c */
[C-C-:B---3--:R-:W-:Y:S01]  /*3230*/  FFMA R24, R2.reuse, R24, R23.reuse ;  /* 0x0000001802187223 */ /* 0x148fe20000000017 */
[C-C-:B-----5:R-:W-:Y:S01]  /*3240*/  FFMA R25, R2.reuse, R0, R23.reuse ;  /* 0x0000000002197223 */ /* 0x160fe20000000017 */
[C-C-:B----4-:R-:W-:Y:S01]  /*3250*/  FFMA R27, R2.reuse, R28, R23.reuse ;  /* 0x0000001c021b7223 */ /* 0x150fe20000000017 */
[C-C-:B0-----:R-:W-:Y:S01]  /*3260*/  FFMA R29, R2.reuse, R26, R23.reuse ;  /* 0x0000001a021d7223 */ /* 0x141fe20000000017 */
[C-C-:B------:R-:W-:Y:S01]  /*3270*/  FFMA R20, R2.reuse, R20, R23.reuse ;  /* 0x0000001402147223 */ /* 0x140fe20000000017 */
[C-C-:B------:R-:W-:Y:S01]  /*3280*/  FFMA R18, R2.reuse, R18, R23.reuse ;  /* 0x0000001202127223 */ /* 0x140fe20000000017 */
[----:B------:R-:W-:Y:S01]  /*3290*/  FFMA R16, R2, R16, R23 ;  /* 0x0000001002107223 */ /* 0x000fe20000000017 */
[----:B------:R1:W-:Y:S04]  /*32a0*/  STG.E desc[UR12][R14.64+0x20], R24 ;  /* 0x000020180e007986 */ /* 0x0003e8000c10190c */
[----:B------:R1:W-:Y:S04]  /*32b0*/  STG.E desc[UR12][R14.64+0x28], R25 ;  /* 0x000028190e007986 */ /* 0x0003e8000c10190c */
[----:B------:R1:W-:Y:S04]  /*32c0*/  STG.E desc[UR12][R14.64+0x2c], R27 ;  /* 0x00002c1b0e007986 */ /* 0x0003e8000c10190c */
[----:B------:R1:W-:Y:S04]  /*32d0*/  STG.E desc[UR12][R14.64+0x30], R29 ;  /* 0x0000301d0e007986 */ /* 0x0003e8000c10190c */
[----:B------:R1:W-:Y:S04]  /*32e0*/  STG.E desc[UR12][R14.64+0x34], R20 ;  /* 0x000034140e007986 */ /* 0x0003e8000c10190c */
[----:B------:R1:W-:Y:S04]  /*32f0*/  STG.E desc[UR12][R14.64+0x38], R18 ;  /* 0x000038120e007986 */ /* 0x0003e8000c10190c */
[----:B------:R1:W-:Y:S01]  /*3300*/  STG.E desc[UR12][R14.64+0x3c], R16 ;  /* 0x00003c100e007986 */ /* 0x0003e2000c10190c */
[----:B------:R-:W-:Y:S05]  /*3310*/  BRA.U UP0, `(.L_x_38) ;  /* 0xfffffffd00287547 */ /* 0x000fea000b83ffff */
[----:B------:R-:W-:-:S05]  /*3320*/  UMOV UR5, UR6 ;  /* 0x0000000600057c82 */ /* 0x000fca0008000000 */
.L_x_37:
[----:B------:R-:W-:-:S09]  /*3330*/  UISETP.NE.AND UP0, UPT, UR17, URZ, UPT ;  /* 0x000000ff1100728c */ /* 0x000fd2000bf05270 */
[----:B------:R-:W-:Y:S05]  /*3340*/  BRA.U !UP0, `(.L_x_26) ;  /* 0x0000000508307547 */ /* 0x000fea000b800000 */
[----:B------:R-:W-:Y:S02]  /*3350*/  UIADD3 UR6, UPT, UPT, UR17, -0x1, URZ ;  /* 0xffffffff11067890 */ /* 0x000fe4000fffe0ff */
[----:B------:R-:W-:Y:S02]  /*3360*/  UISETP.NE.AND UP1, UPT, UR15, URZ, UPT ;  /* 0x000000ff0f00728c */ /* 0x000fe4000bf25270 */
[----:B------:R-:W-:-:S09]  /*3370*/  UISETP.GE.U32.AND UP0, UPT, UR6, 0x7, UPT ;  /* 0x000000070600788c */ /* 0x000fd2000bf06070 */
[----:B------:R-:W-:Y:S05]  /*3380*/  BRA.U !UP0, `(.L_x_39) ;  /* 0x0000000108747547 */ /* 0x000fea000b800000 */
        /* <DEDUP_REMOVED lines=11> */
[----:B------:R-:W-:Y:S01]  /*3440*/  FMUL R23, RZ, R21 ;  /* 0x00000015ff177220 */ /* 0x000fe20000400000 */
[----:B------:R-:W-:-:S03]  /*3450*/  UIADD3 UR5, UPT, UPT, UR5, 0x8, URZ ;  /* 0x0000000805057890 */ /* 0x000fc6000fffe0ff */
[C-C-:B--2---:R-:W-:Y:S01]  /*3460*/  FFMA R25, R2.reuse, R22, R23.reuse ;  /* 0x0000001602197223 */ /* 0x144fe20000000017 */
[----:B---3--:R-:W-:-:S04]  /*3470*/  FFMA R27, R2, R24, R23 ;  /* 0x00000018021b7223 */ /* 0x008fc80000000017 */
[----:B------:R0:W-:Y:S01]  /*3480*/  STG.E desc[UR12][R14.64], R25 ;  /* 0x000000190e007986 */ /* 0x0001e2000c10190c */
[----:B----4-:R-:W-:-:S03]  /*3490*/  FFMA R29, R2, R26, R23 ;  /* 0x0000001a021d7223 */ /* 0x010fc60000000017 */
[----:B------:R0:W-:Y:S01]  /*34a0*/  STG.E desc[UR12][R14.64+0x4], R27 ;  /* 0x0000041b0e007986 */ /* 0x0001e2000c10190c */
[----:B-----5:R-:W-:-:S03]  /*34b0*/  FFMA R28, R2, R28, R23 ;  /* 0x0000001c021c7223 */ /* 0x020fc60000000017 */
[----:B------:R0:W-:Y:S01]  /*34c0*/  STG.E desc[UR12][R14.64+0x8], R29 ;  /* 0x0000081d0e007986 */ /* 0x0001e2000c10190c */
[----:B------:R-:W-:-:S03]  /*34d0*/  FFMA R20, R2, R20, R23 ;  /* 0x0000001402147223 */ /* 0x000fc60000000017 */
[----:B------:R0:W-:Y:S01]  /*34e0*/  STG.E desc[UR12][R14.64+0xc], R28 ;  /* 0x00000c1c0e007986 */ /* 0x0001e2000c10190c */
[----:B------:R-:W-:-:S03]  /*34f0*/  FFMA R16, R2, R16, R23 ;  /* 0x0000001002107223 */ /* 0x000fc60000000017 */
[----:B------:R0:W-:Y:S01]  /*3500*/  STG.E desc[UR12][R14.64+0x10], R20 ;  /* 0x000010140e007986 */ /* 0x0001e2000c10190c */
[----:B------:R-:W-:-:S03]  /*3510*/  FFMA R0, R2, R0, R23 ;  /* 0x0000000002007223 */ /* 0x000fc60000000017 */
[----:B------:R0:W-:Y:S01]  /*3520*/  STG.E desc[UR12][R14.64+0x14], R16 ;  /* 0x000014100e007986 */ /* 0x0001e2000c10190c */
[----:B------:R-:W-:-:S03]  /*3530*/  FFMA R23, R2, R18, R23 ;  /* 0x0000001202177223 */ /* 0x000fc60000000017 */
[----:B------:R0:W-:Y:S04]  /*3540*/  STG.E desc[UR12][R14.64+0x18], R0 ;  /* 0x000018000e007986 */ /* 0x0001e8000c10190c */
[----:B------:R0:W-:Y:S02]  /*3550*/  STG.E desc[UR12][R14.64+0x1c], R23 ;  /* 0x00001c170e007986 */ /* 0x0001e4000c10190c */
.L_x_39:
[----:B------:R-:W-:Y:S05]  /*3560*/  BRA.U !UP1, `(.L_x_26) ;  /* 0x0000000109a87547 */ /* 0x000fea000b800000 */
[----:B------:R-:W-:Y:S02]  /*3570*/  UIADD3 UR6, UPT, UPT, UR15, -0x1, URZ ;  /* 0xffffffff0f067890 */ /* 0x000fe4000fffe0ff */
[----:B------:R-:W-:Y:S02]  /*3580*/  UISETP.NE.AND UP1, UPT, UR16, URZ, UPT ;  /* 0x000000ff1000728c */ /* 0x000fe4000bf25270 */
[----:B------:R-:W-:-:S09]  /*3590*/  UISETP.GE.U32.AND UP0, UPT, UR6, 0x3, UPT ;  /* 0x000000030600788c */ /* 0x000fd2000bf06070 */
[----:B------:R-:W-:Y:S05]  /*35a0*/  BRA.U !UP0, `(.L_x_40) ;  /* 0x0000000108507547 */ /* 0x000fea000b800000 */
[----:B01----:R-:W0:Y:S01]  /*35b0*/  LDC.64 R14, c[0x0][0x3c8] ;  /* 0x0000f200ff0e7b82 */ /* 0x003e220000000a00 */
[----:B------:R-:W-:-:S05]  /*35c0*/  IADD3 R23, PT, PT, R12, UR5, RZ ;  /* 0x000000050c177c10 */ /* 0x000fca000fffe0ff */
[----:B0-----:R-:W-:-:S05]  /*35d0*/  IMAD.WIDE R14, R23, 0x4, R14 ;  /* 0x00000004170e7825 */ /* 0x001fca00078e020e */
[----:B------:R-:W2:Y:S04]  /*35e0*/  LDG.E R23, desc[UR12][R14.64] ;  /* 0x0000000c0e177981 */ /* 0x000ea8000c1e1900 */
[----:B------:R-:W3:Y:S04]  /*35f0*/  LDG.E R25, desc[UR12][R14.64+0x4] ;  /* 0x0000040c0e197981 */ /* 0x000ee8000c1e1900 */
[----:B------:R-:W4:Y:S04]  /*3600*/  LDG.E R27, desc[UR12][R14.64+0x8] ;  /* 0x0000080c0e1b7981 */ /* 0x000f28000c1e1900 */
[----:B------:R-:W5:Y:S01]  /*3610*/  LDG.E R29, desc[UR12][R14.64+0xc] ;  /* 0x00000c0c0e1d7981 */ /* 0x000f62000c1e1900 */
[----:B------:R-:W-:Y:S01]  /*3620*/  UIADD3 UR5, UPT, UPT, UR5, 0x4, URZ ;  /* 0x0000000405057890 */ /* 0x000fe2000fffe0ff */
[C---:B--2---:R-:W-:Y:S01]  /*3630*/  FMUL R0, R2.reuse, R23 ;  /* 0x0000001702007220 */ /* 0x044fe20000400000 */
[----:B---3--:R-:W-:-:S03]  /*3640*/  FMUL R16, R2, R25 ;  /* 0x0000001902107220 */ /* 0x008fc60000400000 */
[----:B------:R-:W-:Y:S01]  /*3650*/  FFMA R23, RZ, R21, R0 ;  /* 0x00000015ff177223 */ /* 0x000fe20000000000 */
[----:B----4-:R-:W-:Y:S01]  /*3660*/  FMUL R18, R2, R27 ;  /* 0x0000001b02127220 */ /* 0x010fe20000400000 */
[----:B------:R-:W-:-:S03]  /*3670*/  FFMA R25, RZ, R21, R16 ;  /* 0x00000015ff197223 */ /* 0x000fc60000000010 */
[----:B------:R2:W-:Y:S01]  /*3680*/  STG.E desc[UR12][R14.64], R23 ;  /* 0x000000170e007986 */ /* 0x0005e2000c10190c */
[----:B-----5:R-:W-:Y:S01]  /*3690*/  FMUL R20, R2, R29 ;  /* 0x0000001d02147220 */ /* 0x020fe20000400000 */
[-C--:B------:R-:W-:Y:S02]  /*36a0*/  FFMA R27, RZ, R21.reuse, R18 ;  /* 0x00000015ff1b7223 */ /* 0x080fe40000000012 */
[----:B------:R2:W-:Y:S01]  /*36b0*/  STG.E desc[UR12][R14.64+0x4], R25 ;  /* 0x000004190e007986 */ /* 0x0005e2000c10190c */
[----:B------:R-:W-:-:S03]  /*36c0*/  FFMA R29, RZ, R21, R20 ;  /* 0x00000015ff1d7223 */ /* 0x000fc60000000014 */
[----:B------:R2:W-:Y:S04]  /*36d0*/  STG.E desc[UR12][R14.64+0x8], R27 ;  /* 0x0000081b0e007986 */ /* 0x0005e8000c10190c */
[----:B------:R2:W-:Y:S02]  /*36e0*/  STG.E desc[UR12][R14.64+0xc], R29 ;  /* 0x00000c1d0e007986 */ /* 0x0005e4000c10190c */
.L_x_40:
[----:B------:R-:W-:Y:S05]  /*36f0*/  BRA.U !UP1, `(.L_x_26) ;  /* 0x0000000109447547 */ /* 0x000fea000b800000 */
[----:B012---:R-:W0:Y:S01]  /*3700*/  LDC.64 R14, c[0x0][0x3c8] ;  /* 0x0000f200ff0e7b82 */ /* 0x007e220000000a00 */
[----:B------:R-:W-:-:S05]  /*3710*/  IADD3 R23, PT, PT, R12, UR5, RZ ;  /* 0x000000050c177c10 */ /* 0x000fca000fffe0ff */
[----:B0-----:R-:W-:-:S05]  /*3720*/  IMAD.WIDE R14, R23, 0x4, R14 ;  /* 0x00000004170e7825 */ /* 0x001fca00078e020e */
[----:B------:R-:W2:Y:S01]  /*3730*/  LDG.E R23, desc[UR12][R14.64] ;  /* 0x0000000c0e177981 */ /* 0x000ea2000c1e1900 */
[----:B------:R-:W-:Y:S01]  /*3740*/  FMUL R25, RZ, R21 ;  /* 0x00000015ff197220 */ /* 0x000fe20000400000 */
[----:B------:R-:W-:-:S03]  /*3750*/  UISETP.NE.AND UP0, UPT, UR16, 0x1, UPT ;  /* 0x000000011000788c */ /* 0x000fc6000bf05270 */
[----:B--2---:R-:W-:-:S05]  /*3760*/  FFMA R23, R2, R23, R25 ;  /* 0x0000001702177223 */ /* 0x004fca0000000019 */
[----:B------:R3:W-:Y:S01]  /*3770*/  STG.E desc[UR12][R14.64], R23 ;  /* 0x000000170e007986 */ /* 0x0007e2000c10190c */
[----:B------:R-:W-:Y:S05]  /*3780*/  BRA.U !UP0, `(.L_x_26) ;  /* 0x0000000108207547 */ /* 0x000fea000b800000 */
[----:B------:R-:W2:Y:S01]  /*3790*/  LDG.E R21, desc[UR12][R14.64+0x4] ;  /* 0x0000040c0e157981 */ /* 0x000ea2000c1e1900 */
[----:B------:R-:W-:Y:S01]  /*37a0*/  UISETP.NE.AND UP0, UPT, UR16, 0x2, UPT ;  /* 0x000000021000788c */ /* 0x000fe2000bf05270 */
[----:B--2---:R-:W-:-:S05]  /*37b0*/  FFMA R21, R2, R21, R25 ;  /* 0x0000001502157223 */ /* 0x004fca0000000019 */
[----:B------:R4:W-:Y:S03]  /*37c0*/  STG.E desc[UR12][R14.64+0x4], R21 ;  /* 0x000004150e007986 */ /* 0x0009e6000c10190c */
[----:B------:R-:W-:Y:S05]  /*37d0*/  BRA.U !UP0, `(.L_x_26) ;  /* 0x00000001080c7547 */ /* 0x000fea000b800000 */
[----:B----4-:R-:W2:Y:S02]  /*37e0*/  LDG.E R21, desc[UR12][R14.64+0x8] ;  /* 0x0000080c0e157981 */ /* 0x010ea4000c1e1900 */
[----:B--2---:R-:W-:-:S05]  /*37f0*/  FFMA R21, R2, R21, R25 ;  /* 0x0000001502157223 */ /* 0x004fca0000000019 */
[----:B------:R0:W-:Y:S02]  /*3800*/  STG.E desc[UR12][R14.64+0x8], R21 ;  /* 0x000008150e007986 */ /* 0x0001e4000c10190c */
.L_x_26:
[----:B------:R-:W5:Y:S01]  /*3810*/  LDCU UR5, c[0x0][0x3a0] ;  /* 0x00007400ff0577ac */ /* 0x000f620008000800 */
[----:B------:R0:W-:Y:S01]  /*3820*/  STG.E desc[UR12][R4.64], R17 ;  /* 0x0000001104007986 */ /* 0x0001e2000c10190c */
[----:B------:R-:W-:-:S03]  /*3830*/  UIADD3 UR4, UPT, UPT, UR4, 0x1, URZ ;  /* 0x0000000104047890 */ /* 0x000fc6000fffe0ff */
[----:B------:R0:W-:Y:S01]  /*3840*/  STG.E desc[UR12][R6.64], R19 ;  /* 0x0000001306007986 */ /* 0x0001e2000c10190c */
[----:B-----5:R-:W-:Y:S01]  /*3850*/  UISETP.NE.AND UP0, UPT, UR4, UR5, UPT ;  /* 0x000000050400728c */ /* 0x020fe2000bf05270 */
[----:B------:R-:W-:Y:S08]  /*3860*/  BAR.SYNC.DEFER_BLOCKING 0x0 ;  /* 0x0000000000007b1d */ /* 0x000ff00000010000 */
[----:B0-----:R-:W-:Y:S05]  /*3870*/  BRA.U UP0, `(.L_x_41) ;  /* 0xffffffc900a47547 */ /* 0x001fea000b83ffff */
[----:B------:R-:W-:Y:S05]  /*3880*/  EXIT ;  /* 0x000000000000794d */ /* 0x000fea0003800000 */
        .weak           $__internal_0_$__cuda_sm20_rcp_rn_f32_slowpath
        .type           $__internal_0_$__cuda_sm20_rcp_rn_f32_slowpath,@function
        .size           $__internal_0_$__cuda_sm20_rcp_rn_f32_slowpath,(.L_x_47 - $__internal_0_$__cuda_sm20_rcp_rn_f32_slowpath)
$__internal_0_$__cuda_sm20_rcp_rn_f32_slowpath:
[----:B------:R-:W-:Y:S01]  /*3890*/  SHF.L.U32 R2, R19, 0x1, RZ ;  /* 0x0000000113027819 */ /* 0x000fe200000006ff */
[----:B------:R-:W-:Y:S01]  /*38a0*/  BSSY.RECONVERGENT B1, `(.L_x_42) ;  /* 0x0000031000017945 */ /* 0x000fe20003800200 */
[----:B------:R-:W-:Y:S02]  /*38b0*/  MOV R0, R19 ;  /* 0x0000001300007202 */ /* 0x000fe40000000f00 */
[----:B------:R-:W-:-:S04]  /*38c0*/  SHF.R.U32.HI R2, RZ, 0x18, R2 ;  /* 0x00000018ff027819 */ /* 0x000fc80000011602 */
[----:B------:R-:W-:-:S13]  /*38d0*/  ISETP.NE.U32.AND P1, PT, R2, RZ, PT ;  /* 0x000000ff0200720c */ /* 0x000fda0003f25070 */
[----:B------:R-:W-:Y:S05]  /*38e0*/  @P1 BRA `(.L_x_43) ;  /* 0x0000000000281947 */ /* 0x000fea0003800000 */
[----:B------:R-:W-:-:S04]  /*38f0*/  SHF.L.U32 R2, R0, 0x1, RZ ;  /* 0x0000000100027819 */ /* 0x000fc800000006ff */
[----:B------:R-:W-:-:S13]  /*3900*/  ISETP.NE.AND P1, PT, R2, RZ, PT ;  /* 0x000000ff0200720c */ /* 0x000fda0003f25270 */
[----:B------:R-:W-:Y:S01]  /*3910*/  @P1 FFMA R20, R0, 1.84467440737095516160e+19, RZ ;  /* 0x5f80000000141823 */ /* 0x000fe200000000ff */
[----:B------:R-:W-:Y:S08]  /*3920*/  @!P1 MUFU.RCP R18, R0 ;  /* 0x0000000000129308 */ /* 0x000ff00000001000 */
[----:B------:R-:W0:Y:S02]  /*3930*/  @P1 MUFU.RCP R21, R20 ;  /* 0x0000001400151308 */ /* 0x000e240000001000 */
[----:B0-----:R-:W-:-:S04]  /*3940*/  @P1 FFMA R2, R20, R21, -1 ;  /* 0xbf80000014021423 */ /* 0x001fc80000000015 */
[----:B------:R-:W-:-:S04]  /*3950*/  @P1 FADD.FTZ R2, -R2, -RZ ;  /* 0x800000ff02021221 */ /* 0x000fc80000010100 */
[----:B------:R-:W-:-:S04]  /*3960*/  @P1 FFMA R2, R21, R2, R21 ;  /* 0x0000000215021223 */ /* 0x000fc80000000015 */
[----:B------:R-:W-:Y:S01]  /*3970*/  @P1 FFMA R18, R2, 1.84467440737095516160e+19, RZ ;  /* 0x5f80000002121823 */ /* 0x000fe200000000ff */
[----:B------:R-:W-:Y:S06]  /*3980*/  BRA `(.L_x_44) ;  /* 0x0000000000887947 */ /* 0x000fec0003800000 */
.L_x_43:
[----:B------:R-:W-:-:S04]  /*3990*/  IADD3 R18, PT, PT, R2, -0xfd, RZ ;  /* 0xffffff0302127810 */ /* 0x000fc80007ffe0ff */
[----:B------:R-:W-:-:S13]  /*39a0*/  ISETP.GT.U32.AND P1, PT, R18, 0x1, PT ;  /* 0x000000011200780c */ /* 0x000fda0003f24070 */
[----:B------:R-:W-:Y:S05]  /*39b0*/  @P1 BRA `(.L_x_45) ;  /* 0x0000000000781947 */ /* 0x000fea0003800000 */
[----:B------:R-:W-:Y:S01]  /*39c0*/  LOP3.LUT R20, R0, 0x7fffff, RZ, 0xc0, !PT ;  /* 0x007fffff00147812 */ /* 0x000fe200078ec0ff */
[----:B------:R-:W-:Y:S01]  /*39d0*/  HFMA2 R25, -RZ, RZ, 0, 1.78813934326171875e-07 ;  /* 0x00000003ff197431 */ /* 0x000fe200000001ff */
[----:B------:R-:W-:Y:S02]  /*39e0*/  IADD3 R2, PT, PT, R2, -0xfc, RZ ;  /* 0xffffff0402027810 */ /* 0x000fe40007ffe0ff */
[----:B------:R-:W-:-:S04]  /*39f0*/  LOP3.LUT R20, R20, 0x3f800000, RZ, 0xfc, !PT ;  /* 0x3f80000014147812 */ /* 0x000fc800078efcff */
[----:B------:R-:W0:Y:S01]  /*3a00*/  MUFU.RCP R21, R20 ;  /* 0x0000001400157308 */ /* 0x000e220000001000 */
[----:B------:R-:W-:Y:S01]  /*3a10*/  SHF.L.U32 R24, R25, R18, RZ ;  /* 0x0000001219187219 */ /* 0x000fe200000006ff */
[----:B0-----:R-:W-:-:S04]  /*3a20*/  FFMA R22, R20, R21, -1 ;  /* 0xbf80000014167423 */ /* 0x001fc80000000015 */
[----:B------:R-:W-:-:S04]  /*3a30*/  FADD.FTZ R22, -R22, -RZ ;  /* 0x800000ff16167221 */ /* 0x000fc80000010100 */
[CCC-:B------:R-:W-:Y:S01]  /*3a40*/  FFMA.RM R23, R21.reuse, R22.reuse, R21.reuse ;  /* 0x0000001615177223 */ /* 0x1c0fe20000004015 */
[----:B------:R-:W-:-:S04]  /*3a50*/  FFMA.RP R22, R21, R22, R21 ;  /* 0x0000001615167223 */ /* 0x000fc80000008015 */
[C---:B------:R-:W-:Y:S02]  /*3a60*/  LOP3.LUT R21, R23.reuse, 0x7fffff, RZ, 0xc0, !PT ;  /* 0x007fffff17157812 */ /* 0x040fe400078ec0ff */
[----:B------:R-:W-:Y:S02]  /*3a70*/  FSETP.NEU.FTZ.AND P1, PT, R23, R22, PT ;  /* 0x000000161700720b */ /* 0x000fe40003f3d000 */
[----:B------:R-:W-:Y:S02]  /*3a80*/  LOP3.LUT R21, R21, 0x800000, RZ, 0xfc, !PT ;  /* 0x0080000015157812 */ /* 0x000fe400078efcff */
[----:B------:R-:W-:Y:S02]  /*3a90*/  SEL R22, RZ, 0xffffffff, !P1 ;  /* 0xffffffffff167807 */ /* 0x000fe40004800000 */
[----:B------:R-:W-:Y:S02]  /*3aa0*/  LOP3.LUT R23, R24, R21, RZ, 0xc0, !PT ;  /* 0x0000001518177212 */ /* 0x000fe400078ec0ff */
[----:B------:R-:W-:-:S02]  /*3ab0*/  IADD3 R22, PT, PT, -R22, RZ, RZ ;  /* 0x000000ff16167210 */ /* 0x000fc40007ffe1ff */
[-C--:B------:R-:W-:Y:S02]  /*3ac0*/  SHF.R.U32.HI R23, RZ, R18.reuse, R23 ;  /* 0x00000012ff177219 */ /* 0x080fe40000011617 */
[--C-:B------:R-:W-:Y:S02]  /*3ad0*/  LOP3.LUT P2, RZ, R22, R18, R21.reuse, 0xf8, !PT ;  /* 0x0000001216ff7212 */ /* 0x100fe4000784f815 */
[C---:B------:R-:W-:Y:S02]  /*3ae0*/  LOP3.LUT P1, RZ, R23.reuse, 0x1, RZ, 0xc0, !PT ;  /* 0x0000000117ff7812 */ /* 0x040fe4000782c0ff */
[----:B------:R-:W-:Y:S02]  /*3af0*/  LOP3.LUT P3, RZ, R23, 0x2, RZ, 0xc0, !PT ;  /* 0x0000000217ff7812 */ /* 0x000fe4000786c0ff */
[----:B------:R-:W-:Y:S02]  /*3b00*/  SHF.R.U32.HI R21, RZ, R2, R21 ;  /* 0x00000002ff157219 */ /* 0x000fe40000011615 */
[----:B------:R-:W-:-:S02]  /*3b10*/  PLOP3.LUT P1, PT, P1, P2, P3, 0xe0, 0x0 ;  /* 0x000000000000781c */ /* 0x000fc40000f25c30 */
[----:B------:R-:W-:Y:S02]  /*3b20*/  LOP3.LUT P2, RZ, R0, 0x7fffff, RZ, 0xc0, !PT ;  /* 0x007fffff00ff7812 */ /* 0x000fe4000784c0ff */
[----:B------:R-:W-:-:S04]  /*3b30*/  SEL R18, RZ, 0x1, !P1 ;  /* 0x00000001ff127807 */ /* 0x000fc80004800000 */
[----:B------:R-:W-:-:S04]  /*3b40*/  IADD3 R18, PT, PT, -R18, RZ, RZ ;  /* 0x000000ff12127210 */ /* 0x000fc80007ffe1ff */
[----:B------:R-:W-:-:S13]  /*3b50*/  ISETP.GE.AND P1, PT, R18, RZ, PT ;  /* 0x000000ff1200720c */ /* 0x000fda0003f26270 */
[----:B------:R-:W-:-:S04]  /*3b60*/  @!P1 IADD3 R21, PT, PT, R21, 0x1, RZ ;  /* 0x0000000115159810 */ /* 0x000fc80007ffe0ff */
[----:B------:R-:W-:-:S04]  /*3b70*/  @!P2 SHF.L.U32 R21, R21, 0x1, RZ ;  /* 0x000000011515a819 */ /* 0x000fc800000006ff */
[----:B------:R-:W-:Y:S01]  /*3b80*/  LOP3.LUT R18, R21, 0x80000000, R0, 0xf8, !PT ;  /* 0x8000000015127812 */ /* 0x000fe200078ef800 */
[----:B------:R-:W-:Y:S06]  /*3b90*/  BRA `(.L_x_44) ;  /* 0x0000000000047947 */ /* 0x000fec0003800000 */
.L_x_45:
[----:B------:R0:W1:Y:S02]  /*3ba0*/  MUFU.RCP R18, R0 ;  /* 0x0000000000127308 */ /* 0x0000640000001000 */
.L_x_44:
[----:B------:R-:W-:Y:S05]  /*3bb0*/  BSYNC.RECONVERGENT B1 ;  /* 0x0000000000017941 */ /* 0x000fea0003800200 */
.L_x_42:
[----:B------:R-:W-:Y:S01]  /*3bc0*/  HFMA2 R21, -RZ, RZ, 0, 0 ;  /* 0x00000000ff157431 */ /* 0x000fe200000001ff */
[----:B------:R-:W-:-:S04]  /*3bd0*/  MOV R20, R16 ;  /* 0x0000001000147202 */ /* 0x000fc80000000f00 */
[----:B01----:R-:W-:Y:S05]  /*3be0*/  RET.REL.NODEC R20 `(_Z22flash_attention_kernelPKfS0_S0_iiiiiifPfS1_S1_) ;  /* 0xffffffc414047950 */ /* 0x003fea0003c3ffff */
.L_x_46:
[----:B------:R-:W-:-:S00]  /*3bf0*/  BRA `(.L_x_46) ;  /* 0xfffffffc00fc7947 */ /* 0x000fc0000383ffff */
[----:B------:R-:W-:-:S00]  /*3c00*/  NOP ;  /* 0x0000000000007918 */ /* 0x000fc00000000000 */
[----:B------:R-:W-:-:S00]  /*3c10*/  NOP ;  /* 0x0000000000007918 */ /* 0x000fc00000000000 */
[----:B------:R-:W-:-:S00]  /*3c20*/  NOP ;  /* 0x0000000000007918 */ /* 0x000fc00000000000 */
[----:B------:R-:W-:-:S00]  /*3c30*/  NOP ;  /* 0x0000000000007918 */ /* 0x000fc00000000000 */
[----:B------:R-:W-:-:S00]  /*3c40*/  NOP ;  /* 0x0000000000007918 */ /* 0x000fc00000000000 */
[----:B------:R-:W-:-:S00]  /*3c50*/  NOP ;  /* 0x0000000000007918 */ /* 0x000fc00000000000 */
[----:B------:R-:W-:-:S00]  /*3c60*/  NOP ;  /* 0x0000000000007918 */ /* 0x000fc00000000000 */
[----:B------:R-:W-:-:S00]  /*3c70*/  NOP ;  /* 0x0000000000007918 */ /* 0x000fc00000000000 */
.L_x_47:


//--------------------- .nv.shared._Z22flash_attention_kernelPKfS0_S0_iiiiiifPfS1_S1_ --------------------------
	.section	.nv.shared._Z22flash_attention_kernelPKfS0_S0_iiiiiifPfS1_S1_,"aw",@nobits
	.sectionflags	@""
	.align	16
	.zero		1024


//--------------------- .nv.shared.reserved.0     --------------------------
	.section	.nv.shared.reserved.0,"aw",@nobits
	.weak		__nv_reservedSMEM_offset_0_alias
	.size		__nv_reservedSMEM_offset_0_alias, 0, 64
	.other		__nv_reservedSMEM_offset_0_alias,@"STO_CUDA_RESERVED_SHARED STV_DEFAULT"
__nv_reservedSMEM_offset_0_alias:
	.zero		0
	.zero		64


//--------------------- .nv.constant0._Z22flash_attention_kernelPKfS0_S0_iiiiiifPfS1_S1_ --------------------------
	.section	.nv.constant0._Z22flash_attention_kernelPKfS0_S0_iiiiiifPfS1_S1_,"a",@progbits
	.sectionflags	@""
	.align	4
.nv.constant0._Z22flash_attention_kernelPKfS0_S0_iiiiiifPfS1_S1_:
	.zero		976


//--------------------- SYMBOLS --------------------------

	.type		.nv.reservedSmem.offset0,@object
	.size		.nv.reservedSmem.offset0,0x4
	.type		.nv.reservedSmem.cap,@object
	.size		.nv.reservedSmem.cap,0x4
